	.target	sm_90a

	.elftype	@"ET_EXEC"


//--------------------- .note.nv.tkinfo           --------------------------
	.section	.note.nv.tkinfo,"",@"SHT_NOTE"
	.sectionflags	@"SHF_NOTE_NV_TKINFO"
	.tkinfo
        /*0018*/ 	.word	0x00000002
        /*0030*/ 	.string	""
        /*0030*/ 	.string	"ptxas"
        /*0030*/ 	.string	"Cuda compilation tools, release 13.0, V13.0.88"
        /*0030*/ 	.string	"Build cuda_13.0.r13.0/compiler.36424714_0"
        /*0030*/ 	.string	"-arch sm_90a -m 64 "



//--------------------- .note.nv.cuinfo           --------------------------
	.section	.note.nv.cuinfo,"",@"SHT_NOTE"
	.sectionflags	@"SHF_NOTE_NV_CUINFO"
        /*0018*/ 	.short	0x0002
        /*001a*/ 	.short	0x005a
        /*001c*/ 	.short	0x0082
	.zero		2


//--------------------- .nv.info                  --------------------------
	.section	.nv.info,"",@"SHT_CUDA_INFO"
	.align	4


	//----- nvinfo : EIATTR_REGCOUNT
	.align		4
        /*0000*/ 	.byte	0x04, 0x2f
        /*0002*/ 	.short	(.L_15 - .L_14)
	.align		4
.L_14:
        /*0004*/ 	.word	index@(_ZN7cutlass13device_kernelINS_4gemm6kernel13GemmUniversalIN4cute5tupleIJiiiiEEENS1_10collective13CollectiveMmaINS1_34MainloopSm90TmaGmmaWarpSpecializedILi9ENS5_IJNS4_1CILi1EEESB_SB_EEENS1_35KernelTmaWarpSpecializedCooperativeEEENS5_IJNSA_ILi256EEENSA_ILi128EEENSA_ILi32EEEEEENS_10bfloat16_tENS5_IJSB_llEEESJ_SK_NS4_8TiledMMAINS4_8MMA_AtomIJNS4_4SM904GMMA28MMA_64x128x16_F32BF16BF16_SSILNSO_5MajorE1ELSQ_1ELNSO_7ScaleInE1ELSR_1EEEEEENS4_6LayoutINS5_IJNSA_ILi2EEESB_SB_EEENS5_IJSB_NSA_ILi0EEESX_EEEEENS5_IJNS4_10UnderscoreES10_S10_EEEEENS4_13SM90_TMA_LOADENS4_14ComposedLayoutINS4_7SwizzleILi3ELi4ELi3EEENS4_18smem_ptr_flag_bitsILi16EEENSU_INS5_IJNSA_ILi64EEENSA_ILi8EEEEEENS5_IJSB_S19_EEEEEEEvNS4_8identityES13_S1E_vS1F_EENS_8epilogue10collective6detail29Sm90TmaWarpSpecializedAdapterINS1I_15DefaultEpilogueISJ_NS5_IJlSB_lEEES1M_NS1H_6thread17LinearCombinationISJ_Li1EffLNS1N_9ScaleType4KindE0ELNS_15FloatRoundStyleE2ESJ_EENS1_15EpilogueDefaultEEEEEvvEEEEvNT_6ParamsE)
        /*0008*/ 	.word	0x000000a8


	//----- nvinfo : EIATTR_FRAME_SIZE
	.align		4
.L_15:
        /*000c*/ 	.byte	0x04, 0x11
        /*000e*/ 	.short	(.L_17 - .L_16)
	.align		4
.L_16:
        /*0010*/ 	.word	index@(_ZN7cutlass13device_kernelINS_4gemm6kernel13GemmUniversalIN4cute5tupleIJiiiiEEENS1_10collective13CollectiveMmaINS1_34MainloopSm90TmaGmmaWarpSpecializedILi9ENS5_IJNS4_1CILi1EEESB_SB_EEENS1_35KernelTmaWarpSpecializedCooperativeEEENS5_IJNSA_ILi256EEENSA_ILi128EEENSA_ILi32EEEEEENS_10bfloat16_tENS5_IJSB_llEEESJ_SK_NS4_8TiledMMAINS4_8MMA_AtomIJNS4_4SM904GMMA28MMA_64x128x16_F32BF16BF16_SSILNSO_5MajorE1ELSQ_1ELNSO_7ScaleInE1ELSR_1EEEEEENS4_6LayoutINS5_IJNSA_ILi2EEESB_SB_EEENS5_IJSB_NSA_ILi0EEESX_EEEEENS5_IJNS4_10UnderscoreES10_S10_EEEEENS4_13SM90_TMA_LOADENS4_14ComposedLayoutINS4_7SwizzleILi3ELi4ELi3EEENS4_18smem_ptr_flag_bitsILi16EEENSU_INS5_IJNSA_ILi64EEENSA_ILi8EEEEEENS5_IJSB_S19_EEEEEEEvNS4_8identityES13_S1E_vS1F_EENS_8epilogue10collective6detail29Sm90TmaWarpSpecializedAdapterINS1I_15DefaultEpilogueISJ_NS5_IJlSB_lEEES1M_NS1H_6thread17LinearCombinationISJ_Li1EffLNS1N_9ScaleType4KindE0ELNS_15FloatRoundStyleE2ESJ_EENS1_15EpilogueDefaultEEEEEvvEEEEvNT_6ParamsE)
        /*0014*/ 	.word	0x00000000


	//----- nvinfo : EIATTR_MIN_STACK_SIZE
	.align		4
.L_17:
        /*0018*/ 	.byte	0x04, 0x12
        /*001a*/ 	.short	(.L_19 - .L_18)
	.align		4
.L_18:
        /*001c*/ 	.word	index@(_ZN7cutlass13device_kernelINS_4gemm6kernel13GemmUniversalIN4cute5tupleIJiiiiEEENS1_10collective13CollectiveMmaINS1_34MainloopSm90TmaGmmaWarpSpecializedILi9ENS5_IJNS4_1CILi1EEESB_SB_EEENS1_35KernelTmaWarpSpecializedCooperativeEEENS5_IJNSA_ILi256EEENSA_ILi128EEENSA_ILi32EEEEEENS_10bfloat16_tENS5_IJSB_llEEESJ_SK_NS4_8TiledMMAINS4_8MMA_AtomIJNS4_4SM904GMMA28MMA_64x128x16_F32BF16BF16_SSILNSO_5MajorE1ELSQ_1ELNSO_7ScaleInE1ELSR_1EEEEEENS4_6LayoutINS5_IJNSA_ILi2EEESB_SB_EEENS5_IJSB_NSA_ILi0EEESX_EEEEENS5_IJNS4_10UnderscoreES10_S10_EEEEENS4_13SM90_TMA_LOADENS4_14ComposedLayoutINS4_7SwizzleILi3ELi4ELi3EEENS4_18smem_ptr_flag_bitsILi16EEENSU_INS5_IJNSA_ILi64EEENSA_ILi8EEEEEENS5_IJSB_S19_EEEEEEEvNS4_8identityES13_S1E_vS1F_EENS_8epilogue10collective6detail29Sm90TmaWarpSpecializedAdapterINS1I_15DefaultEpilogueISJ_NS5_IJlSB_lEEES1M_NS1H_6thread17LinearCombinationISJ_Li1EffLNS1N_9ScaleType4KindE0ELNS_15FloatRoundStyleE2ESJ_EENS1_15EpilogueDefaultEEEEEvvEEEEvNT_6ParamsE)
        /*0020*/ 	.word	0x00000000
.L_19:


//--------------------- .nv.compat                --------------------------
	.section	.nv.compat,"",@"SHT_CUDA_COMPAT_INFO"
	.align	4
        /*0000*/ 	.byte	0x02, 0x09, 0x01, 0x00, 0x02, 0x02, 0x04, 0x00, 0x02, 0x05, 0x05, 0x00, 0x03, 0x07, 0x01, 0x01
        /*0010*/ 	.byte	0x02, 0x03, 0x01, 0x00, 0x02, 0x06, 0x01, 0x00, 0x04, 0x0b, 0x08, 0x00, 0x00, 0x00, 0x00, 0x00
        /*0020*/ 	.byte	0x00, 0x00, 0x00, 0x00


//--------------------- .nv.info._ZN7cutlass13device_kernelINS_4gemm6kernel13GemmUniversalIN4cute5tupleIJiiiiEEENS1_10collective13CollectiveMmaINS1_34MainloopSm90TmaGmmaWarpSpecializedILi9ENS5_IJNS4_1CILi1EEESB_SB_EEENS1_35KernelTmaWarpSpecializedCooperativeEEENS5_IJNSA_ILi256EEENSA_ILi128EEENSA_ILi32EEEEEENS_10bfloat16_tENS5_IJSB_llEEESJ_SK_NS4_8TiledMMAINS4_8MMA_AtomIJNS4_4SM904GMMA28MMA_64x128x16_F32BF16BF16_SSILNSO_5MajorE1ELSQ_1ELNSO_7ScaleInE1ELSR_1EEEEEENS4_6LayoutINS5_IJNSA_ILi2EEESB_SB_EEENS5_IJSB_NSA_ILi0EEESX_EEEEENS5_IJNS4_10UnderscoreES10_S10_EEEEENS4_13SM90_TMA_LOADENS4_14ComposedLayoutINS4_7SwizzleILi3ELi4ELi3EEENS4_18smem_ptr_flag_bitsILi16EEENSU_INS5_IJNSA_ILi64EEENSA_ILi8EEEEEENS5_IJSB_S19_EEEEEEEvNS4_8identityES13_S1E_vS1F_EENS_8epilogue10collective6detail29Sm90TmaWarpSpecializedAdapterINS1I_15DefaultEpilogueISJ_NS5_IJlSB_lEEES1M_NS1H_6thread17LinearCombinationISJ_Li1EffLNS1N_9ScaleType4KindE0ELNS_15FloatRoundStyleE2ESJ_EENS1_15EpilogueDefaultEEEEEvvEEEEvNT_6ParamsE --------------------------
	.section	.nv.info._ZN7cutlass13device_kernelINS_4gemm6kernel13GemmUniversalIN4cute5tupleIJiiiiEEENS1_10collective13CollectiveMmaINS1_34MainloopSm90TmaGmmaWarpSpecializedILi9ENS5_IJNS4_1CILi1EEESB_SB_EEENS1_35KernelTmaWarpSpecializedCooperativeEEENS5_IJNSA_ILi256EEENSA_ILi128EEENSA_ILi32EEEEEENS_10bfloat16_tENS5_IJSB_llEEESJ_SK_NS4_8TiledMMAINS4_8MMA_AtomIJNS4_4SM904GMMA28MMA_64x128x16_F32BF16BF16_SSILNSO_5MajorE1ELSQ_1ELNSO_7ScaleInE1ELSR_1EEEEEENS4_6LayoutINS5_IJNSA_ILi2EEESB_SB_EEENS5_IJSB_NSA_ILi0EEESX_EEEEENS5_IJNS4_10UnderscoreES10_S10_EEEEENS4_13SM90_TMA_LOADENS4_14ComposedLayoutINS4_7SwizzleILi3ELi4ELi3EEENS4_18smem_ptr_flag_bitsILi16EEENSU_INS5_IJNSA_ILi64EEENSA_ILi8EEEEEENS5_IJSB_S19_EEEEEEEvNS4_8identityES13_S1E_vS1F_EENS_8epilogue10collective6detail29Sm90TmaWarpSpecializedAdapterINS1I_15DefaultEpilogueISJ_NS5_IJlSB_lEEES1M_NS1H_6thread17LinearCombinationISJ_Li1EffLNS1N_9ScaleType4KindE0ELNS_15FloatRoundStyleE2ESJ_EENS1_15EpilogueDefaultEEEEEvvEEEEvNT_6ParamsE,"",@"SHT_CUDA_INFO"
	.sectionflags	@""
	.align	4


	//----- nvinfo : EIATTR_CUDA_API_VERSION
	.align		4
        /*0000*/ 	.byte	0x04, 0x37
        /*0002*/ 	.short	(.L_21 - .L_20)
.L_20:
        /*0004*/ 	.word	0x00000082


	//----- nvinfo : EIATTR_KPARAM_INFO
	.align		4
.L_21:
        /*0008*/ 	.byte	0x04, 0x17
        /*000a*/ 	.short	(.L_23 - .L_22)
.L_22:
        /*000c*/ 	.word	0x00000000
        /*0010*/ 	.short	0x0000
        /*0012*/ 	.short	0x0070
        /*0014*/ 	.byte	0x00, 0xf0, 0x01, 0x10


	//----- nvinfo : EIATTR_SPARSE_MMA_MASK
	.align		4
.L_23:
        /*0018*/ 	.byte	0x03, 0x50
        /*001a*/ 	.short	0x0000


	//----- nvinfo : EIATTR_MAXREG_COUNT
	.align		4
        /*001c*/ 	.byte	0x03, 0x1b
        /*001e*/ 	.short	0x00a8


	//----- nvinfo : EIATTR_NUM_BARRIERS
	.align		4
        /*0020*/ 	.byte	0x02, 0x4c
        /*0022*/ 	.byte	0x01
	.zero		1


	//----- nvinfo : EIATTR_EXTERNS
	.align		4
        /*0024*/ 	.byte	0x04, 0x0f
        /*0026*/ 	.short	(.L_25 - .L_24)


	//   ....[0]....
	.align		4
.L_24:
        /*0028*/ 	.word	index@(__assertfail)


	//----- nvinfo : EIATTR_MERCURY_ISA_VERSION
	.align		4
.L_25:
        /*002c*/ 	.byte	0x03, 0x5f
        /*002e*/ 	.short	0x0101


	//----- nvinfo : EIATTR_INT_WARP_WIDE_INSTR_OFFSETS
	.align		4
        /*0030*/ 	.byte	0x04, 0x31
        /*0032*/ 	.short	(.L_27 - .L_26)


	//   ....[0]....
.L_26:
        /*0034*/ 	.word	0x00000480


	//   ....[1]....
        /*0038*/ 	.word	0x000004b0


	//   ....[2]....
        /*003c*/ 	.word	0x00000590


	//----- nvinfo : EIATTR_COOP_GROUP_MASK_REGIDS
	.align		4
.L_27:
        /*0040*/ 	.byte	0x04, 0x29
        /*0042*/ 	.short	(.L_29 - .L_28)


	//   ....[0]....
.L_28:
        /*0044*/ 	.word	0xffffffff


	//   ....[1]....
        /*0048*/ 	.word	0xffffffff


	//   ....[2]....
        /*004c*/ 	.word	0xffffffff


	//   ....[3]....
        /*0050*/ 	.word	0xffffffff


	//   ....[4]....
        /*0054*/ 	.word	0xffffffff


	//----- nvinfo : EIATTR_COOP_GROUP_INSTR_OFFSETS
	.align		4
.L_29:
        /*0058*/ 	.byte	0x04, 0x28
        /*005a*/ 	.short	(.L_31 - .L_30)


	//   ....[0]....
.L_30:
        /*005c*/ 	.word	0x00000060


	//   ....[1]....
        /*0060*/ 	.word	0x00000070


	//   ....[2]....
        /*0064*/ 	.word	0x00000130


	//   ....[3]....
        /*0068*/ 	.word	0x00000390


	//   ....[4]....
        /*006c*/ 	.word	0x00001040


	//----- nvinfo : EIATTR_REG_RECONFIG
	.align		4
.L_31:
        /*0070*/ 	.byte	0x01, 0x54
	.zero		2


	//----- nvinfo : EIATTR_SYSCALL_OFFSETS
	.align		4
        /*0074*/ 	.byte	0x04, 0x46
        /*0076*/ 	.short	(.L_33 - .L_32)


	//   ....[0]....
.L_32:
        /*0078*/ 	.word	0x00001200


	//----- nvinfo : EIATTR_MBARRIER_INSTR_OFFSETS
	.align		4
.L_33:
        /*007c*/ 	.byte	0x04, 0x39
        /*007e*/ 	.short	(.L_35 - .L_34)


	//   ....[0]....
.L_34:
        /*0080*/ 	.word	0x00000250
        /*0084*/ 	.word	0x000000ff
        /*0088*/ 	.word	0x00000000
        /*008c*/ 	.short	0x0100
        /*008e*/ 	.byte	0x08
	.zero		1


	//   ....[1]....
        /*0090*/ 	.word	0x00000260
        /*0094*/ 	.word	0x000000ff
        /*0098*/ 	.word	0x00000048
        /*009c*/ 	.short	0x0100
        /*009e*/ 	.byte	0x08
	.zero		1


	//   ....[2]....
        /*00a0*/ 	.word	0x00000270
        /*00a4*/ 	.word	0x000000ff
        /*00a8*/ 	.word	0x00000008
        /*00ac*/ 	.short	0x0100
        /*00ae*/ 	.byte	0x08
	.zero		1


	//   ....[3]....
        /*00b0*/ 	.word	0x00000280
        /*00b4*/ 	.word	0x000000ff
        /*00b8*/ 	.word	0x00000050
        /*00bc*/ 	.short	0x0100
        /*00be*/ 	.byte	0x08
	.zero		1


	//   ....[4]....
        /*00c0*/ 	.word	0x00000290
        /*00c4*/ 	.word	0x000000ff
        /*00c8*/ 	.word	0x00000010
        /*00cc*/ 	.short	0x0100
        /*00ce*/ 	.byte	0x08
	.zero		1


	//   ....[5]....
        /*00d0*/ 	.word	0x000002a0
        /*00d4*/ 	.word	0x000000ff
        /*00d8*/ 	.word	0x00000058
        /*00dc*/ 	.short	0x0100
        /*00de*/ 	.byte	0x08
	.zero		1


	//   ....[6]....
        /*00e0*/ 	.word	0x000002b0
        /*00e4*/ 	.word	0x000000ff
        /*00e8*/ 	.word	0x00000018
        /*00ec*/ 	.short	0x0100
        /*00ee*/ 	.byte	0x08
	.zero		1


	//   ....[7]....
        /*00f0*/ 	.word	0x000002c0
        /*00f4*/ 	.word	0x000000ff
        /*00f8*/ 	.word	0x00000060
        /*00fc*/ 	.short	0x0100
        /*00fe*/ 	.byte	0x08
	.zero		1


	//   ....[8]....
        /*0100*/ 	.word	0x000002d0
        /*0104*/ 	.word	0x000000ff
        /*0108*/ 	.word	0x00000020
        /*010c*/ 	.short	0x0100
        /*010e*/ 	.byte	0x08
	.zero		1


	//   ....[9]....
        /*0110*/ 	.word	0x000002e0
        /*0114*/ 	.word	0x000000ff
        /*0118*/ 	.word	0x00000068
        /*011c*/ 	.short	0x0100
        /*011e*/ 	.byte	0x08
	.zero		1


	//   ....[10]....
        /*0120*/ 	.word	0x000002f0
        /*0124*/ 	.word	0x000000ff
        /*0128*/ 	.word	0x00000028
        /*012c*/ 	.short	0x0100
        /*012e*/ 	.byte	0x08
	.zero		1


	//   ....[11]....
        /*0130*/ 	.word	0x00000300
        /*0134*/ 	.word	0x000000ff
        /*0138*/ 	.word	0x00000070
        /*013c*/ 	.short	0x0100
        /*013e*/ 	.byte	0x08
	.zero		1


	//   ....[12]....
        /*0140*/ 	.word	0x00000310
        /*0144*/ 	.word	0x000000ff
        /*0148*/ 	.word	0x00000030
        /*014c*/ 	.short	0x0100
        /*014e*/ 	.byte	0x08
	.zero		1


	//   ....[13]....
        /*0150*/ 	.word	0x00000320
        /*0154*/ 	.word	0x000000ff
        /*0158*/ 	.word	0x00000078
        /*015c*/ 	.short	0x0100
        /*015e*/ 	.byte	0x08
	.zero		1


	//   ....[14]....
        /*0160*/ 	.word	0x00000330
        /*0164*/ 	.word	0x000000ff
        /*0168*/ 	.word	0x00000038
        /*016c*/ 	.short	0x0100
        /*016e*/ 	.byte	0x08
	.zero		1


	//   ....[15]....
        /*0170*/ 	.word	0x00000340
        /*0174*/ 	.word	0x000000ff
        /*0178*/ 	.word	0x00000080
        /*017c*/ 	.short	0x0100
        /*017e*/ 	.byte	0x08
	.zero		1


	//   ....[16]....
        /*0180*/ 	.word	0x00000350
        /*0184*/ 	.word	0x000000ff
        /*0188*/ 	.word	0x00000040
        /*018c*/ 	.short	0x0100
        /*018e*/ 	.byte	0x08
	.zero		1


	//   ....[17]....
        /*0190*/ 	.word	0x00000360
        /*0194*/ 	.word	0x000000ff
        /*0198*/ 	.word	0x00000088
        /*019c*/ 	.short	0x0100
        /*019e*/ 	.byte	0x08
	.zero		1


	//   ....[18]....
        /*01a0*/ 	.word	0x00000600
        /*01a4*/ 	.word	0x000000ff
        /*01a8*/ 	.word	0x000000a0
        /*01ac*/ 	.short	0x0100
        /*01ae*/ 	.byte	0x06
	.zero		1


	//   ....[19]....
        /*01b0*/ 	.word	0x00000660
        /*01b4*/ 	.word	0x000000ff
        /*01b8*/ 	.word	0x000000a8
        /*01bc*/ 	.short	0x0100
        /*01be*/ 	.byte	0x06
	.zero		1


	//   ....[20]....
        /*01c0*/ 	.word	0x00001280
        /*01c4*/ 	.word	0x00000003
        /*01c8*/ 	.word	0x00000000
        /*01cc*/ 	.short	0x010a
        /*01ce*/ 	.byte	0x3f
	.zero		1


	//   ....[21]....
        /*01d0*/ 	.word	0x000012c0
        /*01d4*/ 	.word	0x00000003
        /*01d8*/ 	.word	0x00000000
        /*01dc*/ 	.short	0x010a
        /*01de*/ 	.byte	0x3f
	.zero		1


	//   ....[22]....
        /*01e0*/ 	.word	0x00001610
        /*01e4*/ 	.word	0x000000ff
        /*01e8*/ 	.word	0x00000000
        /*01ec*/ 	.short	0x010a
        /*01ee*/ 	.byte	0x07
	.zero		1


	//   ....[23]....
        /*01f0*/ 	.word	0x00001650
        /*01f4*/ 	.word	0x000000ff
        /*01f8*/ 	.word	0x00000000
        /*01fc*/ 	.short	0x010a
        /*01fe*/ 	.byte	0x07
	.zero		1


	//   ....[24]....
        /*0200*/ 	.word	0x00001870
        /*0204*/ 	.word	0x000000ff
        /*0208*/ 	.word	0x00000000
        /*020c*/ 	.short	0x0101
        /*020e*/ 	.byte	0x07
	.zero		1


	//   ....[25]....
        /*0210*/ 	.word	0x00001a70
        /*0214*/ 	.word	0x000000ff
        /*0218*/ 	.word	0x00000000
        /*021c*/ 	.short	0x0101
        /*021e*/ 	.byte	0x06
	.zero		1


	//   ....[26]....
        /*0220*/ 	.word	0x0000b370
        /*0224*/ 	.word	0x0000000e
        /*0228*/ 	.word	0x00000048
        /*022c*/ 	.short	0x010a
        /*022e*/ 	.byte	0x3f
	.zero		1


	//   ....[27]....
        /*0230*/ 	.word	0x0000b830
        /*0234*/ 	.word	0x00000006
        /*0238*/ 	.word	0x000000a8
        /*023c*/ 	.short	0x0101
        /*023e*/ 	.byte	0x3f
	.zero		1


	//   ....[28]....
        /*0240*/ 	.word	0x0000bf60
        /*0244*/ 	.word	0x00000007
        /*0248*/ 	.word	0x00000000
        /*024c*/ 	.short	0x010a
        /*024e*/ 	.byte	0x3f
	.zero		1


	//   ....[29]....
        /*0250*/ 	.word	0x0000bfe0
        /*0254*/ 	.word	0x00000009
        /*0258*/ 	.word	0x00000000
        /*025c*/ 	.short	0x010a
        /*025e*/ 	.byte	0x3f
	.zero		1


	//   ....[30]....
        /*0260*/ 	.word	0x0000c070
        /*0264*/ 	.word	0x00000006
        /*0268*/ 	.word	0x00000000
        /*026c*/ 	.short	0x010a
        /*026e*/ 	.byte	0x3f
	.zero		1


	//   ....[31]....
        /*0270*/ 	.word	0x0000c100
        /*0274*/ 	.word	0x00000009
        /*0278*/ 	.word	0x00000000
        /*027c*/ 	.short	0x010a
        /*027e*/ 	.byte	0x3f
	.zero		1


	//   ....[32]....
        /*0280*/ 	.word	0x0000c190
        /*0284*/ 	.word	0x00000006
        /*0288*/ 	.word	0x00000000
        /*028c*/ 	.short	0x010a
        /*028e*/ 	.byte	0x3f
	.zero		1


	//   ....[33]....
        /*0290*/ 	.word	0x0000c220
        /*0294*/ 	.word	0x00000009
        /*0298*/ 	.word	0x00000000
        /*029c*/ 	.short	0x010a
        /*029e*/ 	.byte	0x3f
	.zero		1


	//   ....[34]....
        /*02a0*/ 	.word	0x0000c2b0
        /*02a4*/ 	.word	0x00000006
        /*02a8*/ 	.word	0x00000000
        /*02ac*/ 	.short	0x010a
        /*02ae*/ 	.byte	0x3f
	.zero		1


	//   ....[35]....
        /*02b0*/ 	.word	0x0000c340
        /*02b4*/ 	.word	0x00000009
        /*02b8*/ 	.word	0x00000000
        /*02bc*/ 	.short	0x010a
        /*02be*/ 	.byte	0x3f
	.zero		1


	//   ....[36]....
        /*02c0*/ 	.word	0x0000c3d0
        /*02c4*/ 	.word	0x00000003
        /*02c8*/ 	.word	0x00000000
        /*02cc*/ 	.short	0x010a
        /*02ce*/ 	.byte	0x3f
	.zero		1


	//   ....[37]....
        /*02d0*/ 	.word	0x0000c430
        /*02d4*/ 	.word	0x00000003
        /*02d8*/ 	.word	0x00000000
        /*02dc*/ 	.short	0x010a
        /*02de*/ 	.byte	0x3f
	.zero		1


	//   ....[38]....
        /*02e0*/ 	.word	0x0000c490
        /*02e4*/ 	.word	0x00000004
        /*02e8*/ 	.word	0x00000000
        /*02ec*/ 	.short	0x010a
        /*02ee*/ 	.byte	0x3f
	.zero		1


	//   ....[39]....
        /*02f0*/ 	.word	0x0000c560
        /*02f4*/ 	.word	0x0000000e
        /*02f8*/ 	.word	0x00000048
        /*02fc*/ 	.short	0x010a
        /*02fe*/ 	.byte	0x3f
	.zero		1


	//   ....[40]....
        /*0300*/ 	.word	0x0000c630
        /*0304*/ 	.word	0x00000007
        /*0308*/ 	.word	0x00000000
        /*030c*/ 	.short	0x010a
        /*030e*/ 	.byte	0x3f
	.zero		1


	//   ....[41]....
        /*0310*/ 	.word	0x0000c680
        /*0314*/ 	.word	0x00000009
        /*0318*/ 	.word	0x00000000
        /*031c*/ 	.short	0x010a
        /*031e*/ 	.byte	0x3f
	.zero		1


	//   ....[42]....
        /*0320*/ 	.word	0x0000c6d0
        /*0324*/ 	.word	0x00000006
        /*0328*/ 	.word	0x00000000
        /*032c*/ 	.short	0x010a
        /*032e*/ 	.byte	0x3f
	.zero		1


	//   ....[43]....
        /*0330*/ 	.word	0x0000c720
        /*0334*/ 	.word	0x00000009
        /*0338*/ 	.word	0x00000000
        /*033c*/ 	.short	0x010a
        /*033e*/ 	.byte	0x3f
	.zero		1


	//   ....[44]....
        /*0340*/ 	.word	0x0000c770
        /*0344*/ 	.word	0x00000006
        /*0348*/ 	.word	0x00000000
        /*034c*/ 	.short	0x010a
        /*034e*/ 	.byte	0x3f
	.zero		1


	//   ....[45]....
        /*0350*/ 	.word	0x0000c7c0
        /*0354*/ 	.word	0x00000009
        /*0358*/ 	.word	0x00000000
        /*035c*/ 	.short	0x010a
        /*035e*/ 	.byte	0x3f
	.zero		1


	//   ....[46]....
        /*0360*/ 	.word	0x0000c810
        /*0364*/ 	.word	0x00000006
        /*0368*/ 	.word	0x00000000
        /*036c*/ 	.short	0x010a
        /*036e*/ 	.byte	0x3f
	.zero		1


	//   ....[47]....
        /*0370*/ 	.word	0x0000c860
        /*0374*/ 	.word	0x00000009
        /*0378*/ 	.word	0x00000000
        /*037c*/ 	.short	0x010a
        /*037e*/ 	.byte	0x3f
	.zero		1


	//----- nvinfo : EIATTR_NUM_MBARRIERS
	.align		4
.L_35:
        /*0380*/ 	.byte	0x03, 0x38
        /*0382*/ 	.short	0x0014


	//----- nvinfo : EIATTR_EXIT_INSTR_OFFSETS
	.align		4
        /*0384*/ 	.byte	0x04, 0x1c
        /*0386*/ 	.short	(.L_37 - .L_36)


	//   ....[0]....
.L_36:
        /*0388*/ 	.word	0x000006b0


	//   ....[1]....
        /*038c*/ 	.word	0x00000f70


	//   ....[2]....
        /*0390*/ 	.word	0x0000a990


	//   ....[3]....
        /*0394*/ 	.word	0x0000afc0


	//   ....[4]....
        /*0398*/ 	.word	0x0000c420


	//----- nvinfo : EIATTR_MAX_THREADS
	.align		4
.L_37:
        /*039c*/ 	.byte	0x04, 0x05
        /*039e*/ 	.short	(.L_39 - .L_38)
.L_38:
        /*03a0*/ 	.word	0x00000180
        /*03a4*/ 	.word	0x00000001
        /*03a8*/ 	.word	0x00000001


	//----- nvinfo : EIATTR_CRS_STACK_SIZE
	.align		4
.L_39:
        /*03ac*/ 	.byte	0x04, 0x1e
        /*03ae*/ 	.short	(.L_41 - .L_40)
.L_40:
        /*03b0*/ 	.word	0x00000000


	//----- nvinfo : EIATTR_CBANK_PARAM_SIZE
	.align		4
.L_41:
        /*03b4*/ 	.byte	0x03, 0x19
        /*03b6*/ 	.short	0x0470


	//----- nvinfo : EIATTR_PARAM_CBANK
	.align		4
        /*03b8*/ 	.byte	0x04, 0x0a
        /*03ba*/ 	.short	(.L_43 - .L_42)
	.align		4
.L_42:
        /*03bc*/ 	.word	index@(.nv.constant0._ZN7cutlass13device_kernelINS_4gemm6kernel13GemmUniversalIN4cute5tupleIJiiiiEEENS1_10collective13CollectiveMmaINS1_34MainloopSm90TmaGmmaWarpSpecializedILi9ENS5_IJNS4_1CILi1EEESB_SB_EEENS1_35KernelTmaWarpSpecializedCooperativeEEENS5_IJNSA_ILi256EEENSA_ILi128EEENSA_ILi32EEEEEENS_10bfloat16_tENS5_IJSB_llEEESJ_SK_NS4_8TiledMMAINS4_8MMA_AtomIJNS4_4SM904GMMA28MMA_64x128x16_F32BF16BF16_SSILNSO_5MajorE1ELSQ_1ELNSO_7ScaleInE1ELSR_1EEEEEENS4_6LayoutINS5_IJNSA_ILi2EEESB_SB_EEENS5_IJSB_NSA_ILi0EEESX_EEEEENS5_IJNS4_10UnderscoreES10_S10_EEEEENS4_13SM90_TMA_LOADENS4_14ComposedLayoutINS4_7SwizzleILi3ELi4ELi3EEENS4_18smem_ptr_flag_bitsILi16EEENSU_INS5_IJNSA_ILi64EEENSA_ILi8EEEEEENS5_IJSB_S19_EEEEEEEvNS4_8identityES13_S1E_vS1F_EENS_8epilogue10collective6detail29Sm90TmaWarpSpecializedAdapterINS1I_15DefaultEpilogueISJ_NS5_IJlSB_lEEES1M_NS1H_6thread17LinearCombinationISJ_Li1EffLNS1N_9ScaleType4KindE0ELNS_15FloatRoundStyleE2ESJ_EENS1_15EpilogueDefaultEEEEEvvEEEEvNT_6ParamsE)
        /*03c0*/ 	.short	0x0210
        /*03c2*/ 	.short	0x0470


	//----- nvinfo : EIATTR_SW_WAR
	.align		4
.L_43:
        /*03c4*/ 	.byte	0x04, 0x36
        /*03c6*/ 	.short	(.L_45 - .L_44)
.L_44:
        /*03c8*/ 	.word	0x00000008
.L_45:


//--------------------- .nv.callgraph             --------------------------
	.section	.nv.callgraph,"",@"SHT_CUDA_CALLGRAPH"
	.align	4
	.sectionentsize	8
	.align		4
        /*0000*/ 	.word	0x00000000
	.align		4
        /*0004*/ 	.word	0xffffffff
	.align		4
        /*0008*/ 	.word	index@(_ZN7cutlass13device_kernelINS_4gemm6kernel13GemmUniversalIN4cute5tupleIJiiiiEEENS1_10collective13CollectiveMmaINS1_34MainloopSm90TmaGmmaWarpSpecializedILi9ENS5_IJNS4_1CILi1EEESB_SB_EEENS1_35KernelTmaWarpSpecializedCooperativeEEENS5_IJNSA_ILi256EEENSA_ILi128EEENSA_ILi32EEEEEENS_10bfloat16_tENS5_IJSB_llEEESJ_SK_NS4_8TiledMMAINS4_8MMA_AtomIJNS4_4SM904GMMA28MMA_64x128x16_F32BF16BF16_SSILNSO_5MajorE1ELSQ_1ELNSO_7ScaleInE1ELSR_1EEEEEENS4_6LayoutINS5_IJNSA_ILi2EEESB_SB_EEENS5_IJSB_NSA_ILi0EEESX_EEEEENS5_IJNS4_10UnderscoreES10_S10_EEEEENS4_13SM90_TMA_LOADENS4_14ComposedLayoutINS4_7SwizzleILi3ELi4ELi3EEENS4_18smem_ptr_flag_bitsILi16EEENSU_INS5_IJNSA_ILi64EEENSA_ILi8EEEEEENS5_IJSB_S19_EEEEEEEvNS4_8identityES13_S1E_vS1F_EENS_8epilogue10collective6detail29Sm90TmaWarpSpecializedAdapterINS1I_15DefaultEpilogueISJ_NS5_IJlSB_lEEES1M_NS1H_6thread17LinearCombinationISJ_Li1EffLNS1N_9ScaleType4KindE0ELNS_15FloatRoundStyleE2ESJ_EENS1_15EpilogueDefaultEEEEEvvEEEEvNT_6ParamsE)
	.align		4
        /*000c*/ 	.word	index@(__assertfail)
	.align		4
        /*0010*/ 	.word	0x00000000
	.align		4
        /*0014*/ 	.word	0xfffffffe
	.align		4
        /*0018*/ 	.word	0x00000000
	.align		4
        /*001c*/ 	.word	0xfffffffd
	.align		4
        /*0020*/ 	.word	0x00000000
	.align		4
        /*0024*/ 	.word	0xfffffffc


//--------------------- .nv.constant4             --------------------------
	.section	.nv.constant4,"a",@progbits
	.align	8
	.align		8
.nv.constant4:
        /*0000*/ 	.dword	__assertfail
	.align		8
        /*0008*/ 	.dword	__unnamed_1
	.align		8
        /*0010*/ 	.dword	_ZN40_INTERNAL_6c630e1d_4_k_cu_bba37145_166904cuda3std3__45__cpo5beginE
	.align		8
        /*0018*/ 	.dword	_ZN40_INTERNAL_6c630e1d_4_k_cu_bba37145_166904cuda3std3__45__cpo3endE
	.align		8
        /*0020*/ 	.dword	_ZN40_INTERNAL_6c630e1d_4_k_cu_bba37145_166904cuda3std3__45__cpo6cbeginE
	.align		8
        /*0028*/ 	.dword	_ZN40_INTERNAL_6c630e1d_4_k_cu_bba37145_166904cuda3std3__45__cpo4cendE
	.align		8
        /*0030*/ 	.dword	_ZN40_INTERNAL_6c630e1d_4_k_cu_bba37145_166904cuda3std3__442_GLOBAL__N__6c630e1d_4_k_cu_bba37145_166906ignoreE
	.align		8
        /*0038*/ 	.dword	_ZN40_INTERNAL_6c630e1d_4_k_cu_bba37145_166904cuda3std3__419piecewise_constructE
	.align		8
        /*0040*/ 	.dword	_ZN40_INTERNAL_6c630e1d_4_k_cu_bba37145_166904cuda3std3__48in_placeE
	.align		8
        /*0048*/ 	.dword	_ZN40_INTERNAL_6c630e1d_4_k_cu_bba37145_166904cuda3std6ranges3__45__cpo4swapE
	.align		8
        /*0050*/ 	.dword	_ZN40_INTERNAL_6c630e1d_4_k_cu_bba37145_166904cuda3std6ranges3__45__cpo9iter_moveE
	.align		8
        /*0058*/ 	.dword	_ZN40_INTERNAL_6c630e1d_4_k_cu_bba37145_166904cute7productE
	.align		8
        /*0060*/ 	.dword	_ZN40_INTERNAL_6c630e1d_4_k_cu_bba37145_166904cute1_E
	.align		8
        /*0068*/ 	.dword	$str$22
	.align		8
        /*0070*/ 	.dword	$str$23


//--------------------- .text._ZN7cutlass13device_kernelINS_4gemm6kernel13GemmUniversalIN4cute5tupleIJiiiiEEENS1_10collective13CollectiveMmaINS1_34MainloopSm90TmaGmmaWarpSpecializedILi9ENS5_IJNS4_1CILi1EEESB_SB_EEENS1_35KernelTmaWarpSpecializedCooperativeEEENS5_IJNSA_ILi256EEENSA_ILi128EEENSA_ILi32EEEEEENS_10bfloat16_tENS5_IJSB_llEEESJ_SK_NS4_8TiledMMAINS4_8MMA_AtomIJNS4_4SM904GMMA28MMA_64x128x16_F32BF16BF16_SSILNSO_5MajorE1ELSQ_1ELNSO_7ScaleInE1ELSR_1EEEEEENS4_6LayoutINS5_IJNSA_ILi2EEESB_SB_EEENS5_IJSB_NSA_ILi0EEESX_EEEEENS5_IJNS4_10UnderscoreES10_S10_EEEEENS4_13SM90_TMA_LOADENS4_14ComposedLayoutINS4_7SwizzleILi3ELi4ELi3EEENS4_18smem_ptr_flag_bitsILi16EEENSU_INS5_IJNSA_ILi64EEENSA_ILi8EEEEEENS5_IJSB_S19_EEEEEEEvNS4_8identityES13_S1E_vS1F_EENS_8epilogue10collective6detail29Sm90TmaWarpSpecializedAdapterINS1I_15DefaultEpilogueISJ_NS5_IJlSB_lEEES1M_NS1H_6thread17LinearCombinationISJ_Li1EffLNS1N_9ScaleType4KindE0ELNS_15FloatRoundStyleE2ESJ_EENS1_15EpilogueDefaultEEEEEvvEEEEvNT_6ParamsE --------------------------
	.section	.text._ZN7cutlass13device_kernelINS_4gemm6kernel13GemmUniversalIN4cute5tupleIJiiiiEEENS1_10collective13CollectiveMmaINS1_34MainloopSm90TmaGmmaWarpSpecializedILi9ENS5_IJNS4_1CILi1EEESB_SB_EEENS1_35KernelTmaWarpSpecializedCooperativeEEENS5_IJNSA_ILi256EEENSA_ILi128EEENSA_ILi32EEEEEENS_10bfloat16_tENS5_IJSB_llEEESJ_SK_NS4_8TiledMMAINS4_8MMA_AtomIJNS4_4SM904GMMA28MMA_64x128x16_F32BF16BF16_SSILNSO_5MajorE1ELSQ_1ELNSO_7ScaleInE1ELSR_1EEEEEENS4_6LayoutINS5_IJNSA_ILi2EEESB_SB_EEENS5_IJSB_NSA_ILi0EEESX_EEEEENS5_IJNS4_10UnderscoreES10_S10_EEEEENS4_13SM90_TMA_LOADENS4_14ComposedLayoutINS4_7SwizzleILi3ELi4ELi3EEENS4_18smem_ptr_flag_bitsILi16EEENSU_INS5_IJNSA_ILi64EEENSA_ILi8EEEEEENS5_IJSB_S19_EEEEEEEvNS4_8identityES13_S1E_vS1F_EENS_8epilogue10collective6detail29Sm90TmaWarpSpecializedAdapterINS1I_15DefaultEpilogueISJ_NS5_IJlSB_lEEES1M_NS1H_6thread17LinearCombinationISJ_Li1EffLNS1N_9ScaleType4KindE0ELNS_15FloatRoundStyleE2ESJ_EENS1_15EpilogueDefaultEEEEEvvEEEEvNT_6ParamsE,"ax",@progbits
	.align	128
.text._ZN7cutlass13device_kernelINS_4gemm6kernel13GemmUniversalIN4cute5tupleIJiiiiEEENS1_10collective13CollectiveMmaINS1_34MainloopSm90TmaGmmaWarpSpecializedILi9ENS5_IJNS4_1CILi1EEESB_SB_EEENS1_35KernelTmaWarpSpecializedCooperativeEEENS5_IJNSA_ILi256EEENSA_ILi128EEENSA_ILi32EEEEEENS_10bfloat16_tENS5_IJSB_llEEESJ_SK_NS4_8TiledMMAINS4_8MMA_AtomIJNS4_4SM904GMMA28MMA_64x128x16_F32BF16BF16_SSILNSO_5MajorE1ELSQ_1ELNSO_7ScaleInE1ELSR_1EEEEEENS4_6LayoutINS5_IJNSA_ILi2EEESB_SB_EEENS5_IJSB_NSA_ILi0EEESX_EEEEENS5_IJNS4_10UnderscoreES10_S10_EEEEENS4_13SM90_TMA_LOADENS4_14ComposedLayoutINS4_7SwizzleILi3ELi4ELi3EEENS4_18smem_ptr_flag_bitsILi16EEENSU_INS5_IJNSA_ILi64EEENSA_ILi8EEEEEENS5_IJSB_S19_EEEEEEEvNS4_8identityES13_S1E_vS1F_EENS_8epilogue10collective6detail29Sm90TmaWarpSpecializedAdapterINS1I_15DefaultEpilogueISJ_NS5_IJlSB_lEEES1M_NS1H_6thread17LinearCombinationISJ_Li1EffLNS1N_9ScaleType4KindE0ELNS_15FloatRoundStyleE2ESJ_EENS1_15EpilogueDefaultEEEEEvvEEEEvNT_6ParamsE:
        .type           _ZN7cutlass13device_kernelINS_4gemm6kernel13GemmUniversalIN4cute5tupleIJiiiiEEENS1_10collective13CollectiveMmaINS1_34MainloopSm90TmaGmmaWarpSpecializedILi9ENS5_IJNS4_1CILi1EEESB_SB_EEENS1_35KernelTmaWarpSpecializedCooperativeEEENS5_IJNSA_ILi256EEENSA_ILi128EEENSA_ILi32EEEEEENS_10bfloat16_tENS5_IJSB_llEEESJ_SK_NS4_8TiledMMAINS4_8MMA_AtomIJNS4_4SM904GMMA28MMA_64x128x16_F32BF16BF16_SSILNSO_5MajorE1ELSQ_1ELNSO_7ScaleInE1ELSR_1EEEEEENS4_6LayoutINS5_IJNSA_ILi2EEESB_SB_EEENS5_IJSB_NSA_ILi0EEESX_EEEEENS5_IJNS4_10UnderscoreES10_S10_EEEEENS4_13SM90_TMA_LOADENS4_14ComposedLayoutINS4_7SwizzleILi3ELi4ELi3EEENS4_18smem_ptr_flag_bitsILi16EEENSU_INS5_IJNSA_ILi64EEENSA_ILi8EEEEEENS5_IJSB_S19_EEEEEEEvNS4_8identityES13_S1E_vS1F_EENS_8epilogue10collective6detail29Sm90TmaWarpSpecializedAdapterINS1I_15DefaultEpilogueISJ_NS5_IJlSB_lEEES1M_NS1H_6thread17LinearCombinationISJ_Li1EffLNS1N_9ScaleType4KindE0ELNS_15FloatRoundStyleE2ESJ_EENS1_15EpilogueDefaultEEEEEvvEEEEvNT_6ParamsE,@function
        .size           _ZN7cutlass13device_kernelINS_4gemm6kernel13GemmUniversalIN4cute5tupleIJiiiiEEENS1_10collective13CollectiveMmaINS1_34MainloopSm90TmaGmmaWarpSpecializedILi9ENS5_IJNS4_1CILi1EEESB_SB_EEENS1_35KernelTmaWarpSpecializedCooperativeEEENS5_IJNSA_ILi256EEENSA_ILi128EEENSA_ILi32EEEEEENS_10bfloat16_tENS5_IJSB_llEEESJ_SK_NS4_8TiledMMAINS4_8MMA_AtomIJNS4_4SM904GMMA28MMA_64x128x16_F32BF16BF16_SSILNSO_5MajorE1ELSQ_1ELNSO_7ScaleInE1ELSR_1EEEEEENS4_6LayoutINS5_IJNSA_ILi2EEESB_SB_EEENS5_IJSB_NSA_ILi0EEESX_EEEEENS5_IJNS4_10UnderscoreES10_S10_EEEEENS4_13SM90_TMA_LOADENS4_14ComposedLayoutINS4_7SwizzleILi3ELi4ELi3EEENS4_18smem_ptr_flag_bitsILi16EEENSU_INS5_IJNSA_ILi64EEENSA_ILi8EEEEEENS5_IJSB_S19_EEEEEEEvNS4_8identityES13_S1E_vS1F_EENS_8epilogue10collective6detail29Sm90TmaWarpSpecializedAdapterINS1I_15DefaultEpilogueISJ_NS5_IJlSB_lEEES1M_NS1H_6thread17LinearCombinationISJ_Li1EffLNS1N_9ScaleType4KindE0ELNS_15FloatRoundStyleE2ESJ_EENS1_15EpilogueDefaultEEEEEvvEEEEvNT_6ParamsE,(.L_x_331 - _ZN7cutlass13device_kernelINS_4gemm6kernel13GemmUniversalIN4cute5tupleIJiiiiEEENS1_10collective13CollectiveMmaINS1_34MainloopSm90TmaGmmaWarpSpecializedILi9ENS5_IJNS4_1CILi1EEESB_SB_EEENS1_35KernelTmaWarpSpecializedCooperativeEEENS5_IJNSA_ILi256EEENSA_ILi128EEENSA_ILi32EEEEEENS_10bfloat16_tENS5_IJSB_llEEESJ_SK_NS4_8TiledMMAINS4_8MMA_AtomIJNS4_4SM904GMMA28MMA_64x128x16_F32BF16BF16_SSILNSO_5MajorE1ELSQ_1ELNSO_7ScaleInE1ELSR_1EEEEEENS4_6LayoutINS5_IJNSA_ILi2EEESB_SB_EEENS5_IJSB_NSA_ILi0EEESX_EEEEENS5_IJNS4_10UnderscoreES10_S10_EEEEENS4_13SM90_TMA_LOADENS4_14ComposedLayoutINS4_7SwizzleILi3ELi4ELi3EEENS4_18smem_ptr_flag_bitsILi16EEENSU_INS5_IJNSA_ILi64EEENSA_ILi8EEEEEENS5_IJSB_S19_EEEEEEEvNS4_8identityES13_S1E_vS1F_EENS_8epilogue10collective6detail29Sm90TmaWarpSpecializedAdapterINS1I_15DefaultEpilogueISJ_NS5_IJlSB_lEEES1M_NS1H_6thread17LinearCombinationISJ_Li1EffLNS1N_9ScaleType4KindE0ELNS_15FloatRoundStyleE2ESJ_EENS1_15EpilogueDefaultEEEEEvvEEEEvNT_6ParamsE)
        .other          _ZN7cutlass13device_kernelINS_4gemm6kernel13GemmUniversalIN4cute5tupleIJiiiiEEENS1_10collective13CollectiveMmaINS1_34MainloopSm90TmaGmmaWarpSpecializedILi9ENS5_IJNS4_1CILi1EEESB_SB_EEENS1_35KernelTmaWarpSpecializedCooperativeEEENS5_IJNSA_ILi256EEENSA_ILi128EEENSA_ILi32EEEEEENS_10bfloat16_tENS5_IJSB_llEEESJ_SK_NS4_8TiledMMAINS4_8MMA_AtomIJNS4_4SM904GMMA28MMA_64x128x16_F32BF16BF16_SSILNSO_5MajorE1ELSQ_1ELNSO_7ScaleInE1ELSR_1EEEEEENS4_6LayoutINS5_IJNSA_ILi2EEESB_SB_EEENS5_IJSB_NSA_ILi0EEESX_EEEEENS5_IJNS4_10UnderscoreES10_S10_EEEEENS4_13SM90_TMA_LOADENS4_14ComposedLayoutINS4_7SwizzleILi3ELi4ELi3EEENS4_18smem_ptr_flag_bitsILi16EEENSU_INS5_IJNSA_ILi64EEENSA_ILi8EEEEEENS5_IJSB_S19_EEEEEEEvNS4_8identityES13_S1E_vS1F_EENS_8epilogue10collective6detail29Sm90TmaWarpSpecializedAdapterINS1I_15DefaultEpilogueISJ_NS5_IJlSB_lEEES1M_NS1H_6thread17LinearCombinationISJ_Li1EffLNS1N_9ScaleType4KindE0ELNS_15FloatRoundStyleE2ESJ_EENS1_15EpilogueDefaultEEEEEvvEEEEvNT_6ParamsE,@"STO_CUDA_ENTRY STV_DEFAULT"
_ZN7cutlass13device_kernelINS_4gemm6kernel13GemmUniversalIN4cute5tupleIJiiiiEEENS1_10collective13CollectiveMmaINS1_34MainloopSm90TmaGmmaWarpSpecializedILi9ENS5_IJNS4_1CILi1EEESB_SB_EEENS1_35KernelTmaWarpSpecializedCooperativeEEENS5_IJNSA_ILi256EEENSA_ILi128EEENSA_ILi32EEEEEENS_10bfloat16_tENS5_IJSB_llEEESJ_SK_NS4_8TiledMMAINS4_8MMA_AtomIJNS4_4SM904GMMA28MMA_64x128x16_F32BF16BF16_SSILNSO_5MajorE1ELSQ_1ELNSO_7ScaleInE1ELSR_1EEEEEENS4_6LayoutINS5_IJNSA_ILi2EEESB_SB_EEENS5_IJSB_NSA_ILi0EEESX_EEEEENS5_IJNS4_10UnderscoreES10_S10_EEEEENS4_13SM90_TMA_LOADENS4_14ComposedLayoutINS4_7SwizzleILi3ELi4ELi3EEENS4_18smem_ptr_flag_bitsILi16EEENSU_INS5_IJNSA_ILi64EEENSA_ILi8EEEEEENS5_IJSB_S19_EEEEEEEvNS4_8identityES13_S1E_vS1F_EENS_8epilogue10collective6detail29Sm90TmaWarpSpecializedAdapterINS1I_15DefaultEpilogueISJ_NS5_IJlSB_lEEES1M_NS1H_6thread17LinearCombinationISJ_Li1EffLNS1N_9ScaleType4KindE0ELNS_15FloatRoundStyleE2ESJ_EENS1_15EpilogueDefaultEEEEEvvEEEEvNT_6ParamsE:
[----:B------:R-:W0:Y:S01]  /*0000*/  LDC R1, c[0x0][0x28] ;  /* 0x00000a00ff017b82 */ /* 0x000e220000000800 */
[----:B------:R-:W1:Y:S01]  /*0010*/  S2R R18, SR_TID.X ;  /* 0x0000000000127919 */ /* 0x000e620000002100 */
[----:B------:R-:W-:Y:S01]  /*0020*/  ELECT P0, URZ, PT ;  /* 0x00000000003f782f */ /* 0x000fe20003800000 */
[----:B------:R-:W-:Y:S01]  /*0030*/  BSSY B0, `(.L_x_0) ;  /* 0x000000f000007945 */ /* 0x000fe20003800000 */
[--C-:B-1----:R-:W-:Y:S02]  /*0040*/  SHF.R.U32.HI R0, RZ, 0x5, R18.reuse ;  /* 0x00000005ff007819 */ /* 0x102fe40000011612 */
[----:B------:R-:W-:-:S03]  /*0050*/  SHF.R.U32.HI R22, RZ, 0x7, R18 ;  /* 0x00000007ff167819 */ /* 0x000fc60000011612 */
[----:B------:R-:W1:Y:S04]  /*0060*/  SHFL.IDX PT, R5, R0, RZ, 0x1f ;  /* 0x00001fff00057589 */ /* 0x000e6800000e0000 */
[----:B------:R2:W3:Y:S01]  /*0070*/  SHFL.IDX PT, R8, R22, RZ, 0x1f ;  /* 0x00001fff16087589 */ /* 0x0004e200000e0000 */
[----:B-1----:R-:W-:-:S13]  /*0080*/  ISETP.NE.OR P0, PT, R5, RZ, !P0 ;  /* 0x000000ff0500720c */ /* 0x002fda0004705670 */
[----:B0-23--:R-:W-:Y:S05]  /*0090*/  @P0 BRA `(.L_x_1) ;  /* 0x0000000000200947 */ /* 0x00dfea0003800000 */
[----:B------:R-:W-:Y:S02]  /*00a0*/  ULDC.64 UR4, c[0x0][0x198] ;  /* 0x0000660000047ab9 */ /* 0x000fe40000000a00 */
[----:B------:R-:W-:Y:S02]  /*00b0*/  UIADD3 UR6, UP0, UR4, 0xf0, URZ ;  /* 0x000000f004067890 */ /* 0x000fe4000ff1e03f */
[----:B------:R-:W-:Y:S02]  /*00c0*/  UIADD3 UR4, UP1, UR4, 0x1f0, URZ ;  /* 0x000001f004047890 */ /* 0x000fe4000ff3e03f */
[----:B------:R-:W-:Y:S02]  /*00d0*/  UIADD3.X UR7, URZ, UR5, URZ, UP0, !UPT ;  /* 0x000000053f077290 */ /* 0x000fe400087fe43f */
[----:B------:R-:W-:-:S07]  /*00e0*/  UIADD3.X UR5, URZ, UR5, URZ, UP1, !UPT ;  /* 0x000000053f057290 */ /* 0x000fce0008ffe43f */
[----:B------:R0:W-:Y:S02]  /*00f0*/  UTMACCTL.PF [UR6] ;  /* 0x00000000060079b9 */ /* 0x0001e40008040000 */
[----:B------:R0:W-:Y:S02]  /*0100*/  UTMACCTL.PF [UR4] ;  /* 0x00000000040079b9 */ /* 0x0001e40008040000 */
[----:B0-----:R-:W-:Y:S01]  /*0110*/  NOP ;  /* 0x0000000000007918 */ /* 0x001fe20000000000 */
.L_x_1:
[----:B------:R-:W-:Y:S05]  /*0120*/  BSYNC B0 ;  /* 0x0000000000007941 */ /* 0x000fea0003800000 */
.L_x_0:
[----:B------:R-:W0:Y:S02]  /*0130*/  SHFL.IDX PT, R2, R0, RZ, 0x1f ;  /* 0x00001fff00027589 */ /* 0x000e2400000e0000 */
[----:B0-----:R-:W-:-:S13]  /*0140*/  ISETP.NE.AND P0, PT, R2, RZ, PT ;  /* 0x000000ff0200720c */ /* 0x001fda0003f05270 */
[----:B------:R-:W-:Y:S05]  /*0150*/  @P0 BRA `(.L_x_2) ;  /* 0x00000000008c0947 */ /* 0x000fea0003800000 */
[----:B------:R-:W-:Y:S01]  /*0160*/  ELECT P0, URZ, PT ;  /* 0x00000000003f782f */ /* 0x000fe20003800000 */
[----:B------:R-:W-:-:S12]  /*0170*/  BSSY B0, `(.L_x_2) ;  /* 0x0000021000007945 */ /* 0x000fd80003800000 */
[----:B------:R-:W-:Y:S05]  /*0180*/  @!P0 BRA `(.L_x_3) ;  /* 0x00000000007c8947 */ /* 0x000fea0003800000 */
[----:B------:R-:W0:Y:S01]  /*0190*/  S2UR UR8, SR_CgaCtaId ;  /* 0x00000000000879c3 */ /* 0x000e220000008800 */
[----:B------:R-:W-:Y:S01]  /*01a0*/  UMOV UR4, 0x400 ;  /* 0x0000040000047882 */ /* 0x000fe20000000000 */
[----:B------:R-:W-:Y:S01]  /*01b0*/  UMOV UR5, 0x1 ;  /* 0x0000000100057882 */ /* 0x000fe20000000000 */
[----:B------:R-:W-:Y:S02]  /*01c0*/  UMOV UR6, 0x100 ;  /* 0x0000010000067882 */ /* 0x000fe40000000000 */
[----:B------:R-:W-:-:S04]  /*01d0*/  UIADD3 UR6, -UR6, 0x100000, URZ ;  /* 0x0010000006067890 */ /* 0x000fc8000fffe13f */
[----:B------:R-:W-:Y:S02]  /*01e0*/  USHF.L.U32 UR7, UR6, 0xb, URZ ;  /* 0x0000000b06077899 */ /* 0x000fe4000800063f */
[----:B------:R-:W-:Y:S02]  /*01f0*/  USHF.L.U32 UR6, UR6, 0x1, URZ ;  /* 0x0000000106067899 */ /* 0x000fe4000800063f */
[----:B0-----:R-:W-:Y:S02]  /*0200*/  ULEA UR8, UR8, UR4, 0x18 ;  /* 0x0000000408087291 */ /* 0x001fe4000f8ec03f */
[----:B------:R-:W-:-:S04]  /*0210*/  UIADD3 UR4, -UR5, 0x100000, URZ ;  /* 0x0010000005047890 */ /* 0x000fc8000fffe13f */
[----:B------:R-:W-:Y:S02]  /*0220*/  USHF.L.U32 UR5, UR4, 0xb, URZ ;  /* 0x0000000b04057899 */ /* 0x000fe4000800063f */
[----:B------:R-:W-:Y:S01]  /*0230*/  USHF.L.U32 UR4, UR4, 0x1, URZ ;  /* 0x0000000104047899 */ /* 0x000fe2000800063f */
[----:B------:R-:W0:Y:S11]  /*0240*/  FENCE.VIEW.ASYNC.S ;  /* 0x00000000000073c6 */ /* 0x000e360000000000 */
[----:B0-----:R0:W1:Y:S01]  /*0250*/  SYNCS.EXCH.64 URZ, [UR8], UR4 ;  /* 0x00000004083f75b2 */ /* 0x0010620008000100 */
[----:B------:R0:W2:Y:S01]  /*0260*/  SYNCS.EXCH.64 URZ, [UR8+0x48], UR6 ;  /* 0x00004806083f75b2 */ /* 0x0000a20008000100 */
[----:B------:R0:W3:Y:S01]  /*0270*/  SYNCS.EXCH.64 URZ, [UR8+0x8], UR4 ;  /* 0x00000804083f75b2 */ /* 0x0000e20008000100 */
[----:B------:R0:W4:Y:S01]  /*0280*/  SYNCS.EXCH.64 URZ, [UR8+0x50], UR6 ;  /* 0x00005006083f75b2 */ /* 0x0001220008000100 */
[----:B------:R0:W0:Y:S01]  /*0290*/  SYNCS.EXCH.64 URZ, [UR8+0x10], UR4 ;  /* 0x00001004083f75b2 */ /* 0x0000220008000100 */
        /* <DEDUP_REMOVED lines=13> */
[----:B------:R-:W-:Y:S01]  /*0370*/  NOP ;  /* 0x0000000000007918 */ /* 0x000fe20000000000 */
.L_x_3:
[----:B0-----:R-:W-:Y:S05]  /*0380*/  BSYNC B0 ;  /* 0x0000000000007941 */ /* 0x001fea0003800000 */
.L_x_2:
[----:B------:R-:W0:Y:S01]  /*0390*/  SHFL.IDX PT, R0, R0, RZ, 0x1f ;  /* 0x00001fff00007589 */ /* 0x000e2200000e0000 */
[----:B------:R-:W-:Y:S01]  /*03a0*/  ELECT P0, URZ, PT ;  /* 0x00000000003f782f */ /* 0x000fe20003800000 */
[----:B------:R-:W5:Y:S01]  /*03b0*/  LDC R2, c[0x0][0x65c] ;  /* 0x00019700ff027b82 */ /* 0x000f620000000800 */
[----:B------:R-:W-:Y:S01]  /*03c0*/  SHF.R.S32.HI R6, RZ, 0x1f, R5 ;  /* 0x0000001fff067819 */ /* 0x000fe20000011405 */
[----:B------:R-:W1:Y:S01]  /*03d0*/  S2R R3, SR_CTAID.Y ;  /* 0x0000000000037919 */ /* 0x000e620000002600 */
[----:B------:R-:W-:Y:S01]  /*03e0*/  UMOV UR4, 0x20 ;  /* 0x0000002000047882 */ /* 0x000fe20000000000 */
[----:B------:R-:W-:Y:S01]  /*03f0*/  ISETP.NE.AND P2, PT, R8, RZ, PT ;  /* 0x000000ff0800720c */ /* 0x000fe20003f45270 */
[----:B------:R-:W-:Y:S01]  /*0400*/  NOP ;  /* 0x0000000000007918 */ /* 0x000fe20000000000 */
[----:B------:R-:W2:Y:S01]  /*0410*/  S2R R4, SR_CTAID.X ;  /* 0x0000000000047919 */ /* 0x000ea20000002500 */
[----:B------:R-:W-:Y:S01]  /*0420*/  LEA.HI R6, R6, R5, RZ, 0x2 ;  /* 0x0000000506067211 */ /* 0x000fe200078f10ff */
[----:B------:R-:W-:Y:S01]  /*0430*/  NOP ;  /* 0x0000000000007918 */ /* 0x000fe20000000000 */
[----:B0-----:R-:W-:-:S02]  /*0440*/  ISETP.NE.OR P0, PT, R0, RZ, !P0 ;  /* 0x000000ff0000720c */ /* 0x001fc40004705670 */
[----:B-----5:R-:W-:-:S04]  /*0450*/  ISETP.NE.AND P3, PT, R2, 0x1, PT ;  /* 0x000000010200780c */ /* 0x020fc80003f65270 */
[----:B------:R-:W-:Y:S02]  /*0460*/  P2R R0, PR, RZ, 0x8 ;  /* 0x00000008ff007803 */ /* 0x000fe40000000000 */
[----:B------:R-:W-:-:S05]  /*0470*/  LOP3.LUT R0, R6, 0xfffffffc, RZ, 0xc0, !PT ;  /* 0xfffffffc06007812 */ /* 0x000fca00078ec0ff */
[----:B------:R-:W-:Y:S01]  /*0480*/  VOTEU.ALL UP0, P0 ;  /* 0x00000000003f7886 */ /* 0x000fe20000000000 */
[----:B------:R-:W-:Y:S01]  /*0490*/  IMAD.IADD R0, R5, 0x1, -R0 ;  /* 0x0000000105007824 */ /* 0x000fe200078e0a00 */
[----:B------:R-:W2:Y:S01]  /*04a0*/  @P3 LDC R17, c[0x0][0x10] ;  /* 0x00000400ff113b82 */ /* 0x000ea20000000800 */
[----:B------:R-:W-:Y:S01]  /*04b0*/  VOTEU.ALL UP1, P0 ;  /* 0x00000000003f7886 */ /* 0x000fe20000020000 */
[----:B-1----:R-:W-:Y:S01]  /*04c0*/  @P3 IMAD.MOV.U32 R6, RZ, RZ, R3 ;  /* 0x000000ffff063224 */ /* 0x002fe200078e0003 */
[----:B------:R-:W-:Y:S01]  /*04d0*/  @!UP0 UMOV UR6, 0x400 ;  /* 0x0000040000068882 */ /* 0x000fe20000000000 */
[----:B------:R-:W-:-:S04]  /*04e0*/  @!UP0 UIADD3 UR4, -UR4, 0x100000, URZ ;  /* 0x0010000004048890 */ /* 0x000fc8000fffe13f */
[----:B------:R-:W-:Y:S02]  /*04f0*/  @!UP0 USHF.L.U32 UR5, UR4, 0xb, URZ ;  /* 0x0000000b04058899 */ /* 0x000fe4000800063f */
[----:B------:R-:W-:Y:S01]  /*0500*/  @!UP0 USHF.L.U32 UR4, UR4, 0x1, URZ ;  /* 0x0000000104048899 */ /* 0x000fe2000800063f */
[----:B------:R-:W-:Y:S02]  /*0510*/  @P3 IMAD.MOV.U32 R7, RZ, RZ, RZ ;  /* 0x000000ffff073224 */ /* 0x000fe400078e00ff */
[----:B------:R-:W-:Y:S01]  /*0520*/  IMAD.MOV.U32 R5, RZ, RZ, RZ ;  /* 0x000000ffff057224 */ /* 0x000fe200078e00ff */
[----:B------:R-:W0:Y:S01]  /*0530*/  @!UP0 S2UR UR7, SR_CgaCtaId ;  /* 0x00000000000789c3 */ /* 0x000e220000008800 */
[----:B------:R-:W-:-:S07]  /*0540*/  @P3 IMAD.MOV.U32 R11, RZ, RZ, RZ ;  /* 0x000000ffff0b3224 */ /* 0x000fce00078e00ff */
[----:B------:R-:W1:Y:S01]  /*0550*/  @!P3 LDC R9, c[0x0][0xc] ;  /* 0x00000300ff09bb82 */ /* 0x000e620000000800 */
[----:B--2---:R-:W-:-:S04]  /*0560*/  @P3 IMAD.WIDE.U32 R16, R4, R17, R6 ;  /* 0x0000001104103225 */ /* 0x004fc800078e0006 */
[----:B------:R-:W-:Y:S01]  /*0570*/  @P3 IMAD.IADD R17, R17, 0x1, R11 ;  /* 0x0000000111113824 */ /* 0x000fe200078e020b */
[----:B0-----:R-:W-:Y:S01]  /*0580*/  @!UP0 ULEA UR6, UR7, UR6, 0x18 ;  /* 0x0000000607068291 */ /* 0x001fe2000f8ec03f */
[----:B------:R-:W-:Y:S01]  /*0590*/  VOTEU.ALL UP0, P0 ;  /* 0x00000000003f7886 */ /* 0x000fe20000000000 */
[----:B------:R-:W-:-:S04]  /*05a0*/  ISETP.NE.AND P0, PT, R0, 0x3, PT ;  /* 0x000000030000780c */ /* 0x000fc80003f05270 */
[----:B------:R-:W-:Y:S01]  /*05b0*/  ISETP.EQ.OR P0, PT, R0, RZ, !P0 ;  /* 0x000000ff0000720c */ /* 0x000fe20004702670 */
[----:B-1----:R-:W-:-:S03]  /*05c0*/  @!P3 IMAD.WIDE.U32 R6, R9, R3, R4 ;  /* 0x000000030906b225 */ /* 0x002fc600078e0004 */
[C---:B------:R-:W-:Y:S01]  /*05d0*/  ISETP.EQ.AND P0, PT, R8.reuse, RZ, P0 ;  /* 0x000000ff0800720c */ /* 0x040fe20000702270 */
[----:B------:R-:W-:Y:S01]  /*05e0*/  VIADD R8, R8, 0xffffffff ;  /* 0xffffffff08087836 */ /* 0x000fe20000000000 */
[----:B------:R-:W0:Y:S02]  /*05f0*/  FENCE.VIEW.ASYNC.S ;  /* 0x00000000000073c6 */ /* 0x000e240000000000 */
[----:B0-----:R0:W3:Y:S01]  /*0600*/  @!UP0 SYNCS.EXCH.64 URZ, [UR6+0xa0], UR4 ;  /* 0x0000a004063f85b2 */ /* 0x0010e20008000100 */
[----:B------:R-:W-:Y:S01]  /*0610*/  @!P3 IMAD.MOV.U32 R16, RZ, RZ, R6 ;  /* 0x000000ffff10b224 */ /* 0x000fe200078e0006 */
[----:B------:R-:W-:Y:S01]  /*0620*/  SEL R19, RZ, 0x1, !P0 ;  /* 0x00000001ff137807 */ /* 0x000fe20004000000 */
[----:B------:R-:W-:Y:S01]  /*0630*/  @!P3 IMAD.MOV.U32 R17, RZ, RZ, R7 ;  /* 0x000000ffff11b224 */ /* 0x000fe200078e0007 */
[----:B------:R-:W-:-:S04]  /*0640*/  ISETP.GE.U32.AND P1, PT, R8, 0x2, PT ;  /* 0x000000020800780c */ /* 0x000fc80003f26070 */
[----:B------:R-:W-:Y:S01]  /*0650*/  SEL R19, R19, 0x2, P1 ;  /* 0x0000000213137807 */ /* 0x000fe20000800000 */
[----:B------:R0:W3:Y:S01]  /*0660*/  @!UP1 SYNCS.EXCH.64 URZ, [UR6+0xa8], UR4 ;  /* 0x0000a804063f95b2 */ /* 0x0000e20008000100 */
[----:B------:R-:W-:Y:S01]  /*0670*/  NOP ;  /* 0x0000000000007918 */ /* 0x000fe20000000000 */
[----:B---34-:R-:W-:Y:S06]  /*0680*/  BAR.SYNC.DEFER_BLOCKING 0x0 ;  /* 0x0000000000007b1d */ /* 0x018fec0000010000 */
[----:B------:R-:W-:Y:S05]  /*0690*/  @!P2 BRA `(.L_x_4) ;  /* 0x000000a000c0a947 */ /* 0x000fea0003800000 */
[----:B------:R-:W-:-:S13]  /*06a0*/  ISETP.GT.U32.AND P0, PT, R8, 0x1, PT ;  /* 0x000000010800780c */ /* 0x000fda0003f04070 */
[----:B0-----:R-:W-:Y:S05]  /*06b0*/  @P0 EXIT ;  /* 0x000000000000094d */ /* 0x001fea0003800000 */
[----:B------:R-:W-:Y:S01]  /*06c0*/  ULDC.64 UR4, c[0x0][0x650] ;  /* 0x0001940000047ab9 */ /* 0x000fe20000000a00 */
[----:B------:R-:W-:Y:S01]  /*06d0*/  PRMT R0, RZ, 0x7610, R0 ;  /* 0x00007610ff007816 */ /* 0x000fe20000000000 */
[----:B------:R-:W-:Y:S01]  /*06e0*/  IMAD.MOV.U32 R152, RZ, RZ, -0x1 ;  /* 0xffffffffff987424 */ /* 0x000fe200078e00ff */
[----:B------:R-:W-:Y:S01]  /*06f0*/  ISETP.GE.U32.AND P0, PT, R16, UR4, PT ;  /* 0x0000000410007c0c */ /* 0x000fe2000bf06070 */
[----:B------:R-:W-:Y:S01]  /*0700*/  IMAD.MOV.U32 R153, RZ, RZ, -0x1 ;  /* 0xffffffffff997424 */ /* 0x000fe200078e00ff */
[----:B------:R-:W-:Y:S02]  /*0710*/  MOV R23, 0xffffffff ;  /* 0xffffffff00177802 */ /* 0x000fe40000000f00 */
[----:B------:R-:W-:-:S13]  /*0720*/  ISETP.GE.U32.AND.EX P0, PT, R17, UR5, PT, P0 ;  /* 0x0000000511007c0c */ /* 0x000fda000bf06100 */
[----:B------:R-:W-:Y:S05]  /*0730*/  @P0 BRA `(.L_x_5) ;  /* 0x0000000400540947 */ /* 0x000fea0003800000 */
[----:B------:R-:W0:Y:S01]  /*0740*/  LDC.64 R14, c[0x0][0x628] ;  /* 0x00018a00ff0e7b82 */ /* 0x000e220000000a00 */
[----:B------:R-:W-:Y:S02]  /*0750*/  IMAD.MOV.U32 R6, RZ, RZ, R16 ;  /* 0x000000ffff067224 */ /* 0x000fe400078e0010 */
[----:B------:R-:W-:-:S05]  /*0760*/  IMAD.MOV.U32 R7, RZ, RZ, R17 ;  /* 0x000000ffff077224 */ /* 0x000fca00078e0011 */
[----:B------:R-:W1:Y:S08]  /*0770*/  LDC R0, c[0x0][0x630] ;  /* 0x00018c00ff007b82 */ /* 0x000e700000000800 */
[----:B------:R-:W2:Y:S01]  /*0780*/  LDC.64 R20, c[0x0][0x620] ;  /* 0x00018800ff147b82 */ /* 0x000ea20000000a00 */
[----:B0-----:R-:W-:-:S04]  /*0790*/  ISETP.NE.U32.AND P0, PT, R14, RZ, PT ;  /* 0x000000ff0e00720c */ /* 0x001fc80003f05070 */
[----:B------:R-:W-:-:S13]  /*07a0*/  ISETP.NE.AND.EX P0, PT, R15, RZ, PT, P0 ;  /* 0x000000ff0f00720c */ /* 0x000fda0003f05300 */
[----:B-12---:R-:W-:Y:S05]  /*07b0*/  @!P0 BRA `(.L_x_6) ;  /* 0x0000000000288947 */ /* 0x006fea0003800000 */
[----:B------:R-:W0:Y:S02]  /*07c0*/  LDC R11, c[0x0][0x634] ;  /* 0x00018d00ff0b7b82 */ /* 0x000e240000000800 */
[----:B0-----:R-:W-:-:S05]  /*07d0*/  IADD3 R11, P0, R16, R11, RZ ;  /* 0x0000000b100b7210 */ /* 0x001fca0007f1e0ff */
[----:B------:R-:W-:-:S04]  /*07e0*/  IMAD.X R13, RZ, RZ, R17, P0 ;  /* 0x000000ffff0d7224 */ /* 0x000fc800000e0611 */
[----:B------:R-:W-:-:S04]  /*07f0*/  IMAD.WIDE.U32 R6, R13, R14, RZ ;  /* 0x0000000e0d067225 */ /* 0x000fc800078e00ff */
[----:B------:R-:W-:-:S04]  /*0800*/  IMAD.WIDE.U32 R8, P0, R11, R15, R6 ;  /* 0x0000000f0b087225 */ /* 0x000fc80007800006 */
[----:B------:R-:W-:-:S04]  /*0810*/  IMAD.WIDE.U32 R6, R11, R14, RZ ;  /* 0x0000000e0b067225 */ /* 0x000fc800078e00ff */
[----:B------:R-:W-:Y:S01]  /*0820*/  IMAD.X R11, RZ, RZ, RZ, P0 ;  /* 0x000000ffff0b7224 */ /* 0x000fe200000e06ff */
[----:B------:R-:W-:Y:S01]  /*0830*/  IADD3 RZ, P0, R7, R8, RZ ;  /* 0x0000000807ff7210 */ /* 0x000fe20007f1e0ff */
[----:B------:R-:W-:-:S04]  /*0840*/  IMAD.MOV.U32 R10, RZ, RZ, R9 ;  /* 0x000000ffff0a7224 */ /* 0x000fc800078e0009 */
[----:B------:R-:W-:-:S08]  /*0850*/  IMAD.WIDE.U32.X R6, R13, R15, R10, P0 ;  /* 0x0000000f0d067225 */ /* 0x000fd000000e040a */
.L_x_6:
[-CC-:B------:R-:W-:Y:S01]  /*0860*/  SHF.R.U64 R23, R6, R0.reuse, R7.reuse ;  /* 0x0000000006177219 */ /* 0x180fe20000001207 */
[----:B------:R-:W0:Y:S01]  /*0870*/  LDC R10, c[0x0][0x618] ;  /* 0x00018600ff0a7b82 */ /* 0x000e220000000800 */
[----:B------:R-:W-:Y:S01]  /*0880*/  SHF.R.U32.HI R5, RZ, R0, R7 ;  /* 0x00000000ff057219 */ /* 0x000fe20000011607 */
[----:B------:R-:W-:Y:S01]  /*0890*/  ULDC UR4, c[0x0][0x150] ;  /* 0x0000540000047ab9 */ /* 0x000fe20000000800 */
[----:B------:R-:W-:Y:S02]  /*08a0*/  IADD3 R9, P0, RZ, -R23, RZ ;  /* 0x80000017ff097210 */ /* 0x000fe40007f1e0ff */
[----:B------:R-:W-:-:S03]  /*08b0*/  I2FP.F32.U32 R0, R4 ;  /* 0x0000000400007245 */ /* 0x000fc60000201000 */
[----:B------:R-:W1:Y:S01]  /*08c0*/  LDC.64 R28, c[0x0][0x640] ;  /* 0x00019000ff1c7b82 */ /* 0x000e620000000a00 */
[----:B------:R-:W-:Y:S02]  /*08d0*/  IMAD.X R11, RZ, RZ, ~R5, P0 ;  /* 0x000000ffff0b7224 */ /* 0x000fe400000e0e05 */
[----:B------:R-:W-:Y:S01]  /*08e0*/  FMUL R0, R0, UR4 ;  /* 0x0000000400007c20 */ /* 0x000fe20008400000 */
[----:B------:R-:W-:Y:S01]  /*08f0*/  IMAD.WIDE.U32 R6, R9, R20, R16 ;  /* 0x0000001409067225 */ /* 0x000fe200078e0010 */
[----:B------:R-:W-:-:S03]  /*0900*/  ULDC UR4, c[0x0][0x154] ;  /* 0x0000550000047ab9 */ /* 0x000fc60000000800 */
[----:B------:R-:W-:Y:S01]  /*0910*/  IMAD R8, R11, R20, RZ ;  /* 0x000000140b087224 */ /* 0x000fe200078e02ff */
[----:B------:R-:W2:Y:S01]  /*0920*/  LDC R5, c[0x0][0x144] ;  /* 0x00005100ff057b82 */ /* 0x000ea20000000800 */
[----:B------:R-:W3:Y:S02]  /*0930*/  F2I.U32.TRUNC.NTZ R0, R0 ;  /* 0x0000000000007305 */ /* 0x000ee4000020f000 */
[----:B------:R-:W-:-:S04]  /*0940*/  IMAD R9, R9, R21, R8 ;  /* 0x0000001509097224 */ /* 0x000fc800078e0208 */
[----:B------:R-:W-:Y:S01]  /*0950*/  IMAD.IADD R7, R7, 0x1, R9 ;  /* 0x0000000107077824 */ /* 0x000fe200078e0209 */
[----:B------:R-:W4:Y:S01]  /*0960*/  LDC R12, c[0x0][0x608] ;  /* 0x00018200ff0c7b82 */ /* 0x000f220000000800 */
[----:B------:R-:W-:-:S03]  /*0970*/  IMAD.MOV.U32 R9, RZ, RZ, -0x1 ;  /* 0xffffffffff097424 */ /* 0x000fc600078e00ff */
[-CC-:B0-----:R-:W-:Y:S02]  /*0980*/  SHF.R.U64 R20, R6, R10.reuse, R7.reuse ;  /* 0x0000000a06147219 */ /* 0x181fe40000001207 */
[----:B------:R-:W-:Y:S02]  /*0990*/  I2FP.F32.U32 R6, R3 ;  /* 0x0000000300067245 */ /* 0x000fe40000201000 */
[----:B------:R-:W0:Y:S01]  /*09a0*/  LDC R26, c[0x0][0x658] ;  /* 0x00019600ff1a7b82 */ /* 0x000e220000000800 */
[----:B-1----:R-:W-:Y:S01]  /*09b0*/  ISETP.NE.U32.AND P0, PT, R28, RZ, PT ;  /* 0x000000ff1c00720c */ /* 0x002fe20003f05070 */
[----:B---3--:R-:W-:Y:S01]  /*09c0*/  IMAD.MOV R8, RZ, RZ, -R0 ;  /* 0x000000ffff087224 */ /* 0x008fe200078e0a00 */
[----:B------:R-:W-:Y:S01]  /*09d0*/  SHF.R.U32.HI R7, RZ, R10, R7 ;  /* 0x0000000aff077219 */ /* 0x000fe20000011607 */
[----:B------:R-:W-:Y:S01]  /*09e0*/  FMUL R6, R6, UR4 ;  /* 0x0000000406067c20 */ /* 0x000fe20008400000 */
[----:B------:R-:W-:-:S03]  /*09f0*/  ISETP.NE.AND.EX P0, PT, R29, RZ, PT, P0 ;  /* 0x000000ff1d00720c */ /* 0x000fc60003f05300 */
[----:B------:R-:W1:Y:S01]  /*0a00*/  LDC R14, c[0x0][0x148] ;  /* 0x00005200ff0e7b82 */ /* 0x000e620000000800 */
[----:B--2---:R-:W-:-:S07]  /*0a10*/  IMAD R0, R5, R8, R4 ;  /* 0x0000000805007224 */ /* 0x004fce00078e0204 */
[----:B------:R-:W2:Y:S01]  /*0a20*/  LDC R24, c[0x0][0x600] ;  /* 0x00018000ff187b82 */ /* 0x000ea20000000800 */
[-CC-:B----4-:R-:W-:Y:S02]  /*0a30*/  SHF.R.U64 R30, R20, R12.reuse, R7.reuse ;  /* 0x0000000c141e7219 */ /* 0x190fe40000001207 */
[----:B------:R-:W-:Y:S01]  /*0a40*/  SHF.R.U32.HI R5, RZ, R12, R7 ;  /* 0x0000000cff057219 */ /* 0x000fe20000011607 */
[----:B------:R-:W-:Y:S01]  /*0a50*/  IMAD.MOV.U32 R7, RZ, RZ, 0x1 ;  /* 0x00000001ff077424 */ /* 0x000fe200078e00ff */
[----:B------:R3:W4:Y:S03]  /*0a60*/  F2I.U32.TRUNC.NTZ R12, R6 ;  /* 0x00000006000c7305 */ /* 0x000726000020f000 */
[----:B------:R-:W1:Y:S01]  /*0a70*/  LDC R15, c[0x0][0x648] ;  /* 0x00019200ff0f7b82 */ /* 0x000e620000000800 */
[-C--:B0-----:R-:W-:Y:S02]  /*0a80*/  SHF.L.U32 R4, R9, R26.reuse, RZ ;  /* 0x0000001a09047219 */ /* 0x081fe400000006ff */
[----:B------:R-:W-:-:S02]  /*0a90*/  SHF.R.U64 R32, R30, R26, R5 ;  /* 0x0000001a1e207219 */ /* 0x000fc40000001205 */
[----:B------:R-:W-:Y:S02]  /*0aa0*/  LOP3.LUT R11, RZ, R4, RZ, 0x33, !PT ;  /* 0x00000004ff0b7212 */ /* 0x000fe400078e33ff */
[-C--:B------:R-:W-:Y:S01]  /*0ab0*/  SHF.R.U32.HI R5, RZ, R26.reuse, R5 ;  /* 0x0000001aff057219 */ /* 0x080fe20000011605 */
[----:B------:R-:W0:Y:S01]  /*0ac0*/  LDC R21, c[0x0][0x638] ;  /* 0x00018e00ff157b82 */ /* 0x000e220000000800 */
[----:B------:R-:W-:Y:S01]  /*0ad0*/  SHF.L.U32 R10, R7, R26, RZ ;  /* 0x0000001a070a7219 */ /* 0x000fe200000006ff */
[----:B------:R-:W-:-:S06]  /*0ae0*/  IMAD.MOV.U32 R4, RZ, RZ, R32 ;  /* 0x000000ffff047224 */ /* 0x000fcc00078e0020 */
[----:B------:R-:W0:Y:S01]  /*0af0*/  LDC R152, c[0x0][0x610] ;  /* 0x00018400ff987b82 */ /* 0x000e220000000800 */
[----:B---34-:R-:W-:Y:S05]  /*0b00*/  @!P0 BRA `(.L_x_7) ;  /* 0x0000000000288947 */ /* 0x018fea0003800000 */
[----:B------:R-:W3:Y:S02]  /*0b10*/  LDC R9, c[0x0][0x64c] ;  /* 0x00019300ff097b82 */ /* 0x000ee40000000800 */
[----:B---3--:R-:W-:-:S04]  /*0b20*/  IADD3 R9, P0, R32, R9, RZ ;  /* 0x0000000920097210 */ /* 0x008fc80007f1e0ff */
[----:B------:R-:W-:-:S05]  /*0b30*/  IADD3.X R13, RZ, R5, RZ, P0, !PT ;  /* 0x00000005ff0d7210 */ /* 0x000fca00007fe4ff */
[----:B------:R-:W-:-:S04]  /*0b40*/  IMAD.WIDE.U32 R4, R13, R28, RZ ;  /* 0x0000001c0d047225 */ /* 0x000fc800078e00ff */
[----:B------:R-:W-:-:S04]  /*0b50*/  IMAD.WIDE.U32 R6, P0, R9, R29, R4 ;  /* 0x0000001d09067225 */ /* 0x000fc80007800004 */
[----:B------:R-:W-:-:S04]  /*0b60*/  IMAD.WIDE.U32 R4, R9, R28, RZ ;  /* 0x0000001c09047225 */ /* 0x000fc800078e00ff */
[----:B------:R-:W-:Y:S01]  /*0b70*/  IMAD.X R9, RZ, RZ, RZ, P0 ;  /* 0x000000ffff097224 */ /* 0x000fe200000e06ff */
[----:B------:R-:W-:Y:S01]  /*0b80*/  IADD3 RZ, P0, R5, R6, RZ ;  /* 0x0000000605ff7210 */ /* 0x000fe20007f1e0ff */
[----:B------:R-:W-:-:S04]  /*0b90*/  IMAD.MOV.U32 R8, RZ, RZ, R7 ;  /* 0x000000ffff087224 */ /* 0x000fc800078e0007 */
[----:B------:R-:W-:-:S08]  /*0ba0*/  IMAD.WIDE.U32.X R4, R13, R29, R8, P0 ;  /* 0x0000001d0d047225 */ /* 0x000fd000000e0408 */
.L_x_7:
[----:B-1----:R-:W-:Y:S01]  /*0bb0*/  SHF.R.U64 R4, R4, R15, R5 ;  /* 0x0000000f04047219 */ /* 0x002fe20000001205 */
[----:B--2---:R-:W-:Y:S01]  /*0bc0*/  VIADD R5, R24, 0xffffffff ;  /* 0xffffffff18057836 */ /* 0x004fe20000000000 */
[----:B------:R-:W-:Y:S01]  /*0bd0*/  LOP3.LUT R11, R30, R11, RZ, 0xc0, !PT ;  /* 0x0000000b1e0b7212 */ /* 0x000fe200078ec0ff */
[----:B------:R-:W-:Y:S02]  /*0be0*/  IMAD.MOV R12, RZ, RZ, -R12 ;  /* 0x000000ffff0c7224 */ /* 0x000fe400078e0a0c */
[----:B------:R-:W-:Y:S01]  /*0bf0*/  IMAD.MOV R6, RZ, RZ, -R4 ;  /* 0x000000ffff067224 */ /* 0x000fe200078e0a04 */
[----:B------:R-:W-:Y:S01]  /*0c00*/  LOP3.LUT R5, R20, R5, RZ, 0xc0, !PT ;  /* 0x0000000514057212 */ /* 0x000fe200078ec0ff */
[----:B------:R-:W-:Y:S02]  /*0c10*/  @P3 IMAD R0, R14, R12, R3 ;  /* 0x0000000c0e003224 */ /* 0x000fe400078e0203 */
[----:B------:R-:W-:Y:S02]  /*0c20*/  IMAD R11, R10, R4, R11 ;  /* 0x000000040a0b7224 */ /* 0x000fe400078e020b */
[----:B0-----:R-:W-:-:S02]  /*0c30*/  IMAD R3, R6, R21, R32 ;  /* 0x0000001506037224 */ /* 0x001fc400078e0220 */
[----:B------:R-:W-:Y:S02]  /*0c40*/  IMAD R152, R11, R152, R0 ;  /* 0x000000980b987224 */ /* 0x000fe400078e0200 */
[----:B------:R-:W-:Y:S02]  /*0c50*/  IMAD R3, R3, R24, R5 ;  /* 0x0000001803037224 */ /* 0x000fe400078e0205 */
[----:B------:R-:W-:-:S03]  /*0c60*/  IMAD.MOV.U32 R0, RZ, RZ, 0x1 ;  /* 0x00000001ff007424 */ /* 0x000fc600078e00ff */
[----:B------:R-:W-:Y:S02]  /*0c70*/  SEL R153, R3, R152, !P3 ;  /* 0x0000009803997207 */ /* 0x000fe40005800000 */
[----:B------:R-:W-:-:S07]  /*0c80*/  SEL R152, R152, R3, !P3 ;  /* 0x0000000398987207 */ /* 0x000fce0005800000 */
.L_x_5:
[----:B------:R-:W-:-:S08]  /*0c90*/  NOP ;  /* 0x0000000000007918 */ /* 0x000fd00000000000 */
[----:B------:R-:W0:Y:S02]  /*0ca0*/  USETMAXREG.TRY_ALLOC.CTAPOOL UP0, 0xe8 ;  /* 0x000000e8000079c8 */ /* 0x000e240008000600 */
[----:B0-----:R-:W-:-:S13]  /*0cb0*/  PLOP3.LUT P0, PT, PT, PT, UP0, 0x80, 0x0 ;  /* 0x000000000000781c */ /* 0x001fda0003f0f008 */
[----:B------:R-:W-:Y:S05]  /*0cc0*/  @!P0 BRA `(.L_x_5) ;  /* 0xfffffffc00f08947 */ /* 0x000fea000383ffff */
[----:B------:R-:W-:Y:S01]  /*0cd0*/  ULDC.64 UR4, c[0x0][0x598] ;  /* 0x0001660000047ab9 */ /* 0x000fe20000000a00 */
[----:B------:R-:W-:Y:S01]  /*0ce0*/  ULDC.64 UR36, c[0x0][0x208] ;  /* 0x0000820000247ab9 */ /* 0x000fe20000000a00 */
[----:B------:R-:W-:-:S04]  /*0cf0*/  ISETP.NE.U32.AND P0, PT, RZ, UR4, PT ;  /* 0x00000004ff007c0c */ /* 0x000fc8000bf05070 */
[----:B------:R-:W-:-:S13]  /*0d00*/  ISETP.NE.AND.EX P0, PT, RZ, UR5, PT, P0 ;  /* 0x00000005ff007c0c */ /* 0x000fda000bf05300 */
[----:B------:R-:W-:Y:S05]  /*0d10*/  @!P0 BRA `(.L_x_8) ;  /* 0x00000000001c8947 */ /* 0x000fea0003800000 */
[----:B------:R-:W0:Y:S02]  /*0d20*/  LDC.64 R4, c[0x0][0x598] ;  /* 0x00016600ff047b82 */ /* 0x000e240000000a00 */
[----:B0-----:R-:W2:Y:S02]  /*0d30*/  LDG.E.64 R4, desc[UR36][R4.64] ;  /* 0x0000002404047981 */ /* 0x001ea4000c1e1b00 */
[----:B--2---:R-:W-:-:S04]  /*0d40*/  ISETP.NE.U32.AND P0, PT, R4, RZ, PT ;  /* 0x000000ff0400720c */ /* 0x004fc80003f05070 */
[----:B------:R-:W-:-:S13]  /*0d50*/  ISETP.NE.AND.EX P0, PT, R5, RZ, PT, P0 ;  /* 0x000000ff0500720c */ /* 0x000fda0003f05300 */
[----:B------:R-:W-:Y:S05]  /*0d60*/  @!P0 BRA `(.L_x_8) ;  /* 0x0000000000088947 */ /* 0x000fea0003800000 */
[----:B------:R0:W5:Y:S01]  /*0d70*/  LD.E R154, desc[UR36][R4.64] ;  /* 0x00000024049a7980 */ /* 0x000162000c101900 */
[----:B------:R-:W-:Y:S05]  /*0d80*/  BRA `(.L_x_9) ;  /* 0x0000000000247947 */ /* 0x000fea0003800000 */
.L_x_8:
[----:B------:R-:W-:Y:S02]  /*0d90*/  ULDC.64 UR4, c[0x0][0x588] ;  /* 0x0001620000047ab9 */ /* 0x000fe40000000a00 */
[----:B------:R-:W-:-:S04]  /*0da0*/  ISETP.NE.U32.AND P0, PT, RZ, UR4, PT ;  /* 0x00000004ff007c0c */ /* 0x000fc8000bf05070 */
[----:B------:R-:W-:-:S13]  /*0db0*/  ISETP.NE.AND.EX P0, PT, RZ, UR5, PT, P0 ;  /* 0x00000005ff007c0c */ /* 0x000fda000bf05300 */
[----:B------:R-:W-:Y:S05]  /*0dc0*/  @!P0 BRA `(.L_x_10) ;  /* 0x00000000000c8947 */ /* 0x000fea0003800000 */
[----:B------:R-:W0:Y:S02]  /*0dd0*/  LDC.64 R154, c[0x0][0x588] ;  /* 0x00016200ff9a7b82 */ /* 0x000e240000000a00 */
[----:B0-----:R1:W5:Y:S01]  /*0de0*/  LDG.E R154, desc[UR36][R154.64] ;  /* 0x000000249a9a7981 */ /* 0x001362000c1e1900 */
[----:B------:R-:W-:Y:S05]  /*0df0*/  BRA `(.L_x_9) ;  /* 0x0000000000087947 */ /* 0x000fea0003800000 */
.L_x_10:
[----:B------:R-:W-:Y:S02]  /*0e00*/  ULDC UR4, c[0x0][0x580] ;  /* 0x0001600000047ab9 */ /* 0x000fe40000000800 */
[----:B------:R-:W-:-:S07]  /*0e10*/  IMAD.U32 R154, RZ, RZ, UR4 ;  /* 0x00000004ff9a7e24 */ /* 0x000fce000f8e00ff */
.L_x_9:
[----:B------:R-:W-:Y:S02]  /*0e20*/  ULDC.64 UR4, c[0x0][0x5a0] ;  /* 0x0001680000047ab9 */ /* 0x000fe40000000a00 */
[----:B------:R-:W-:-:S04]  /*0e30*/  ISETP.NE.U32.AND P0, PT, RZ, UR4, PT ;  /* 0x00000004ff007c0c */ /* 0x000fc8000bf05070 */
[----:B------:R-:W-:-:S13]  /*0e40*/  ISETP.NE.AND.EX P0, PT, RZ, UR5, PT, P0 ;  /* 0x00000005ff007c0c */ /* 0x000fda000bf05300 */
[----:B------:R-:W-:Y:S05]  /*0e50*/  @!P0 BRA `(.L_x_11) ;  /* 0x00000000001c8947 */ /* 0x000fea0003800000 */
[----:B0-----:R-:W0:Y:S02]  /*0e60*/  LDC.64 R4, c[0x0][0x5a0] ;  /* 0x00016800ff047b82 */ /* 0x001e240000000a00 */
[----:B0-----:R-:W2:Y:S02]  /*0e70*/  LDG.E.64 R4, desc[UR36][R4.64] ;  /* 0x0000002404047981 */ /* 0x001ea4000c1e1b00 */
[----:B--2---:R-:W-:-:S04]  /*0e80*/  ISETP.NE.U32.AND P0, PT, R4, RZ, PT ;  /* 0x000000ff0400720c */ /* 0x004fc80003f05070 */
[----:B------:R-:W-:-:S13]  /*0e90*/  ISETP.NE.AND.EX P0, PT, R5, RZ, PT, P0 ;  /* 0x000000ff0500720c */ /* 0x000fda0003f05300 */
[----:B------:R-:W-:Y:S05]  /*0ea0*/  @!P0 BRA `(.L_x_11) ;  /* 0x0000000000088947 */ /* 0x000fea0003800000 */
[----:B-1----:R0:W5:Y:S01]  /*0eb0*/  LD.E R155, desc[UR36][R4.64] ;  /* 0x00000024049b7980 */ /* 0x002162000c101900 */
[----:B------:R-:W-:Y:S05]  /*0ec0*/  BRA `(.L_x_12) ;  /* 0x0000000000247947 */ /* 0x000fea0003800000 */
.L_x_11:
[----:B------:R-:W-:Y:S02]  /*0ed0*/  ULDC.64 UR4, c[0x0][0x590] ;  /* 0x0001640000047ab9 */ /* 0x000fe40000000a00 */
[----:B------:R-:W-:-:S04]  /*0ee0*/  ISETP.NE.U32.AND P0, PT, RZ, UR4, PT ;  /* 0x00000004ff007c0c */ /* 0x000fc8000bf05070 */
[----:B------:R-:W-:-:S13]  /*0ef0*/  ISETP.NE.AND.EX P0, PT, RZ, UR5, PT, P0 ;  /* 0x00000005ff007c0c */ /* 0x000fda000bf05300 */
[----:B------:R-:W-:Y:S05]  /*0f00*/  @!P0 BRA `(.L_x_13) ;  /* 0x00000000000c8947 */ /* 0x000fea0003800000 */
[----:B0-----:R-:W1:Y:S02]  /*0f10*/  LDC.64 R4, c[0x0][0x590] ;  /* 0x00016400ff047b82 */ /* 0x001e640000000a00 */
[----:B-1----:R1:W5:Y:S01]  /*0f20*/  LDG.E R155, desc[UR36][R4.64] ;  /* 0x00000024049b7981 */ /* 0x002362000c1e1900 */
[----:B------:R-:W-:Y:S05]  /*0f30*/  BRA `(.L_x_12) ;  /* 0x0000000000087947 */ /* 0x000fea0003800000 */
.L_x_13:
[----:B------:R-:W-:Y:S02]  /*0f40*/  ULDC UR4, c[0x0][0x584] ;  /* 0x0001610000047ab9 */ /* 0x000fe40000000800 */
[----:B-1----:R-:W-:-:S07]  /*0f50*/  IMAD.U32 R155, RZ, RZ, UR4 ;  /* 0x00000004ff9b7e24 */ /* 0x002fce000f8e00ff */
.L_x_12:
[----:B------:R-:W-:-:S13]  /*0f60*/  LOP3.LUT P0, RZ, R0, 0xff, RZ, 0xc0, !PT ;  /* 0x000000ff00ff7812 */ /* 0x000fda000780c0ff */
[----:B------:R-:W-:Y:S05]  /*0f70*/  @!P0 EXIT ;  /* 0x000000000000894d */ /* 0x000fea0003800000 */
[----:B------:R-:W-:Y:S01]  /*0f80*/  ULDC UR4, c[0x0][0x28c] ;  /* 0x0000a30000047ab9 */ /* 0x000fe20000000800 */
[----:B------:R-:W-:Y:S01]  /*0f90*/  LOP3.LUT R164, R19, 0x1, RZ, 0xfc, !PT ;  /* 0x0000000113a47812 */ /* 0x000fe200078efcff */
[----:B------:R-:W-:Y:S01]  /*0fa0*/  UIADD3 UR4, UR4, 0x1f, URZ ;  /* 0x0000001f04047890 */ /* 0x000fe2000fffe03f */
[----:B------:R-:W-:Y:S01]  /*0fb0*/  UMOV UR38, URZ ;  /* 0x0000003f00267c82 */ /* 0x000fe20008000000 */
[----:B------:R-:W-:Y:S02]  /*0fc0*/  UMOV UR39, URZ ;  /* 0x0000003f00277c82 */ /* 0x000fe40008000000 */
[----:B------:R-:W-:-:S04]  /*0fd0*/  USHF.R.S32.HI UR5, URZ, 0x1f, UR4 ;  /* 0x0000001f3f057899 */ /* 0x000fc80008011404 */
[----:B------:R-:W-:-:S04]  /*0fe0*/  ULEA.HI UR5, UR5, UR4, URZ, 0x5 ;  /* 0x0000000405057291 */ /* 0x000fc8000f8f283f */
[----:B------:R-:W-:-:S12]  /*0ff0*/  USHF.R.S32.HI UR40, URZ, 0x5, UR5 ;  /* 0x000000053f287899 */ /* 0x000fd80008011405 */
.L_x_285:
[----:B------:R-:W-:Y:S01]  /*1000*/  LOP3.LUT R0, R18, 0x80, RZ, 0xc0, !PT ;  /* 0x0000008012007812 */ /* 0x000fe200078ec0ff */
[----:B--2---:R-:W2:Y:S01]  /*1010*/  S2UR UR7, SR_CgaCtaId ;  /* 0x00000000000779c3 */ /* 0x004ea20000008800 */
[----:B------:R-:W-:Y:S02]  /*1020*/  UMOV UR6, 0x400 ;  /* 0x0000040000067882 */ /* 0x000fe40000000000 */
[----:B------:R-:W-:-:S06]  /*1030*/  SHF.R.U32.HI R0, RZ, 0x7, R0 ;  /* 0x00000007ff007819 */ /* 0x000fcc0000011600 */
[----:B---3--:R-:W3:Y:S01]  /*1040*/  SHFL.IDX PT, R0, R0, RZ, 0x1f ;  /* 0x00001fff00007589 */ /* 0x008ee200000e0000 */
[----:B--2---:R-:W-:Y:S01]  /*1050*/  ULEA UR42, UR7, UR6, 0x18 ;  /* 0x00000006072a7291 */ /* 0x004fe2000f8ec03f */
[----:B---3--:R-:W-:-:S13]  /*1060*/  R2UR UR4, R0 ;  /* 0x00000000000472ca */ /* 0x008fda00000e0000 */
[----:B------:R-:W-:-:S04]  /*1070*/  ULEA.HI UR5, UR4, UR4, URZ, 0x1 ;  /* 0x0000000404057291 */ /* 0x000fc8000f8f083f */
[----:B------:R-:W-:-:S04]  /*1080*/  ULOP3.LUT UR5, UR5, 0xffffe, URZ, 0xc0, !UPT ;  /* 0x000ffffe05057892 */ /* 0x000fc8000f8ec03f */
[----:B------:R-:W-:-:S03]  /*1090*/  UIADD3 UR5, UR4, -UR5, URZ ;  /* 0x8000000504057290 */ /* 0x000fc6000fffe03f */
[----:B------:R-:W-:Y:S01]  /*10a0*/  ULDC UR4, c[0x0][0x28c] ;  /* 0x0000a30000047ab9 */ /* 0x000fe20000000800 */
[----:B------:R-:W-:Y:S01]  /*10b0*/  ULEA UR5, UR5, UR42, 0xc ;  /* 0x0000002a05057291 */ /* 0x000fe2000f8e603f */
[----:B------:R-:W-:-:S03]  /*10c0*/  ISETP.LT.AND P0, PT, RZ, UR4, PT ;  /* 0x00000004ff007c0c */ /* 0x000fc6000bf01270 */
[----:B------:R-:W-:-:S04]  /*10d0*/  UIADD3 UR5, UR5, 0x180, URZ ;  /* 0x0000018005057890 */ /* 0x000fc8000fffe03f */
[----:B------:R-:W-:-:S04]  /*10e0*/  USHF.R.U32.HI UR5, URZ, 0x4, UR5 ;  /* 0x000000043f057899 */ /* 0x000fc80008011605 */
[----:B------:R-:W-:Y:S02]  /*10f0*/  ULOP3.LUT UR41, UR5, 0x3fff, URZ, 0xc0, !UPT ;  /* 0x00003fff05297892 */ /* 0x000fe4000f8ec03f */
[----:B-1--45:R-:W-:Y:S10]  /*1100*/  @P0 BRA `(.L_x_14) ;  /* 0x0000000000400947 */ /* 0x032ff40003800000 */
[----:B------:R-:W-:Y:S01]  /*1110*/  MOV R0, 0x0 ;  /* 0x0000000000007802 */ /* 0x000fe20000000f00 */
[----:B------:R-:W-:Y:S01]  /*1120*/  ULDC.64 UR4, c[0x4][0x68] ;  /* 0x01001a0000047ab9 */ /* 0x000fe20000000a00 */
[----:B------:R-:W-:Y:S01]  /*1130*/  ULDC.64 UR6, c[0x4][0x8] ;  /* 0x0100020000067ab9 */ /* 0x000fe20000000a00 */
[----:B01----:R-:W-:Y:S01]  /*1140*/  IMAD.U32 R4, RZ, RZ, UR4 ;  /* 0x00000004ff047e24 */ /* 0x003fe2000f8e00ff */
[----:B------:R0:W1:Y:S01]  /*1150*/  LDC.64 R14, c[0x4][R0] ;  /* 0x01000000000e7b82 */ /* 0x0000620000000a00 */
[----:B------:R-:W-:Y:S01]  /*1160*/  IMAD.U32 R5, RZ, RZ, UR5 ;  /* 0x00000005ff057e24 */ /* 0x000fe2000f8e00ff */
[----:B------:R-:W-:Y:S01]  /*1170*/  ULDC.64 UR4, c[0x4][0x70] ;  /* 0x01001c0000047ab9 */ /* 0x000fe20000000a00 */
[----:B------:R-:W-:Y:S01]  /*1180*/  IMAD.U32 R10, RZ, RZ, UR6 ;  /* 0x00000006ff0a7e24 */ /* 0x000fe2000f8e00ff */
[----:B------:R-:W-:Y:S01]  /*1190*/  MOV R7, UR5 ;  /* 0x0000000500077c02 */ /* 0x000fe20008000f00 */
[----:B------:R-:W-:Y:S02]  /*11a0*/  IMAD.U32 R6, RZ, RZ, UR4 ;  /* 0x00000004ff067e24 */ /* 0x000fe4000f8e00ff */
[----:B------:R-:W-:-:S02]  /*11b0*/  IMAD.U32 R11, RZ, RZ, UR7 ;  /* 0x00000007ff0b7e24 */ /* 0x000fc4000f8e00ff */
[----:B------:R-:W-:Y:S02]  /*11c0*/  IMAD.MOV.U32 R8, RZ, RZ, 0x1e1 ;  /* 0x000001e1ff087424 */ /* 0x000fe400078e00ff */
[----:B------:R-:W-:Y:S02]  /*11d0*/  IMAD.MOV.U32 R12, RZ, RZ, 0x1 ;  /* 0x00000001ff0c7424 */ /* 0x000fe400078e00ff */
[----:B0-----:R-:W-:-:S07]  /*11e0*/  IMAD.MOV.U32 R13, RZ, RZ, RZ ;  /* 0x000000ffff0d7224 */ /* 0x001fce00078e00ff */
[----:B------:R-:W-:-:S07]  /*11f0*/  LEPC R20, `(.L_x_14) ;  /* 0x000000001014794e */ /* 0x000fce0000000000 */
[----:B-1---5:R-:W-:Y:S05]  /*1200*/  CALL.ABS.NOINC R14 ;  /* 0x000000000e007343 */ /* 0x022fea0003c00000 */
.L_x_14:
[----:B------:R-:W-:-:S13]  /*1210*/  ISETP.NE.AND P0, PT, R164, 0x3, PT ;  /* 0x00000003a400780c */ /* 0x000fda0003f05270 */
[----:B------:R-:W-:Y:S05]  /*1220*/  @!P0 BRA `(.L_x_15) ;  /* 0x0000000000048947 */ /* 0x000fea0003800000 */
[----:B------:R-:W-:Y:S01]  /*1230*/  BPT.TRAP 0x1 ;  /* 0x000000040000795c */ /* 0x000fe20000300000 */
.L_x_15:
[----:B------:R-:W-:Y:S02]  /*1240*/  IMAD.U32 R3, RZ, RZ, UR39 ;  /* 0x00000027ff037e24 */ /* 0x000fe4000f8e00ff */
[----:B------:R-:W-:-:S03]  /*1250*/  IMAD.U32 R0, RZ, RZ, UR38 ;  /* 0x00000026ff007e24 */ /* 0x000fc6000f8e00ff */
[----:B------:R-:W-:Y:S02]  /*1260*/  LEA R3, R3, UR42, 0x3 ;  /* 0x0000002a03037c11 */ /* 0x000fe4000f8e18ff */
[----:B------:R-:W-:-:S04]  /*1270*/  SHF.L.U32 R0, R0, 0x1f, RZ ;  /* 0x0000001f00007819 */ /* 0x000fc800000006ff */
[----:B------:R2:W3:Y:S01]  /*1280*/  SYNCS.PHASECHK.TRANS64.TRYWAIT P1, [R3+URZ], R0 ;  /* 0x00000000030075a7 */ /* 0x0004e2000802017f */
[----:B------:R-:W-:Y:S05]  /*1290*/  @!P0 BRA `(.L_x_16) ;  /* 0x0000000000048947 */ /* 0x000fea0003800000 */
[----:B------:R-:W-:Y:S01]  /*12a0*/  BPT.TRAP 0x1 ;  /* 0x000000040000795c */ /* 0x000fe20000300000 */
.L_x_16:
[----:B---3--:R-:W-:Y:S05]  /*12b0*/  @P1 BRA `(.L_x_17) ;  /* 0x0000000000081947 */ /* 0x008fea0003800000 */
[----:B------:R-:W3:Y:S02]  /*12c0*/  SYNCS.PHASECHK.TRANS64.TRYWAIT P1, [R3+URZ], R0 ;  /* 0x00000000030075a7 */ /* 0x000ee4000802017f */
[----:B---3--:R-:W-:Y:S05]  /*12d0*/  @!P1 BRA `(.L_x_18) ;  /* 0x000000b000549947 */ /* 0x008fea0003800000 */
.L_x_17:
[----:B------:R-:W-:-:S04]  /*12e0*/  UISETP.LT.AND UP0, UPT, UR40, 0x1, UPT ;  /* 0x000000012800788c */ /* 0x000fc8000bf01270 */
[----:B------:R-:W-:-:S04]  /*12f0*/  USEL UR4, UR40, 0x1, UP0 ;  /* 0x0000000128047887 */ /* 0x000fc80008000000 */
[----:B------:R-:W-:-:S06]  /*1300*/  UIADD3 UR4, UR40, -UR4, URZ ;  /* 0x8000000428047290 */ /* 0x000fcc000fffe03f */
[----:B--23--:R-:W-:Y:S01]  /*1310*/  IMAD.U32 R0, RZ, RZ, UR4 ;  /* 0x00000004ff007e24 */ /* 0x00cfe2000f8e00ff */
[----:B------:R-:W-:Y:S05]  /*1320*/  WARPSYNC.ALL ;  /* 0x0000000000007948 */ /* 0x000fea0003800000 */
[----:B------:R-:W-:Y:S01]  /*1330*/  ISETP.GE.AND P1, PT, R0, 0x1, PT ;  /* 0x000000010000780c */ /* 0x000fe20003f26270 */
[----:B------:R-:W-:Y:S01]  /*1340*/  UIADD3 UR4, UR42, 0x24180, URZ ;  /* 0x000241802a047890 */ /* 0x000fe2000fffe03f */
[----:B------:R-:W-:Y:S01]  /*1350*/  WARPGROUP.ARRIVE ;  /* 0x00000000000079c5 */ /* 0x000fe20000000000 */
[----:B------:R-:W-:Y:S02]  /*1360*/  ULEA UR5, UR39, UR41, 0xa ;  /* 0x0000002927057291 */ /* 0x000fe4000f8e503f */
[----:B------:R-:W-:Y:S01]  /*1370*/  USHF.R.U32.HI UR4, URZ, 0x4, UR4 ;  /* 0x000000043f047899 */ /* 0x000fe20008011604 */
[----:B------:R-:W-:Y:S01]  /*1380*/  UMOV UR9, 0x40000040 ;  /* 0x4000004000097882 */ /* 0x000fe20000000000 */
[----:B------:R-:W-:-:S02]  /*1390*/  UMOV UR11, 0x40000040 ;  /* 0x40000040000b7882 */ /* 0x000fc40000000000 */
[----:B------:R-:W-:Y:S01]  /*13a0*/  ULOP3.LUT UR4, UR4, 0x3fff, URZ, 0xc0, !UPT ;  /* 0x00003fff04047892 */ /* 0x000fe2000f8ec03f */
[----:B------:R-:W-:-:S03]  /*13b0*/  UMOV UR8, UR5 ;  /* 0x0000000500087c82 */ /* 0x000fc60008000000 */
[----:B------:R-:W-:-:S04]  /*13c0*/  ULOP3.LUT UR4, UR4, 0x1000000, URZ, 0xfc, !UPT ;  /* 0x0100000004047892 */ /* 0x000fc8000f8efc3f */
[----:B------:R-:W-:-:S07]  /*13d0*/  ULEA UR6, UR39, UR4, 0x9 ;  /* 0x0000000427067291 */ /* 0x000fce000f8e483f */
[----:B------:R-:W-:Y:S02]  /*13e0*/  UMOV UR10, UR6 ;  /* 0x00000006000a7c82 */ /* 0x000fe40008000000 */
[----:B------:R-:W-:Y:S01]  /*13f0*/  HGMMA.64x128x16.F32.BF16 R88, gdesc[UR8].tnspA.tnspB, RZ, !UPT, gsb0 ;  /* 0x61e00000085879f0 */ /* 0x000fe2000c0018ff */
[----:B------:R-:W-:Y:S01]  /*1400*/  UIADD3 UR8, UR5, 0x200, URZ ;  /* 0x0000020005087890 */ /* 0x000fe2000fffe03f */
[----:B------:R-:W-:Y:S01]  /*1410*/  UMOV UR9, 0x40000040 ;  /* 0x4000004000097882 */ /* 0x000fe20000000000 */
[----:B------:R-:W-:Y:S02]  /*1420*/  WARPGROUP.DEPBAR.LE gsb0, 0x0 ;  /* 0x00008000000079c5 */ /* 0x000fe40000010000 */
[----:B------:R-:W-:-:S07]  /*1430*/  WARPGROUP.ARRIVE ;  /* 0x00000000000079c5 */ /* 0x000fce0000000000 */
[----:B------:R-:W-:Y:S01]  /*1440*/  HGMMA.64x128x16.F32.BF16 R24, gdesc[UR8].tnspA.tnspB, RZ, !UPT, gsb0 ;  /* 0x61e00000081879f0 */ /* 0x000fe2000c0018ff */
[----:B------:R-:W-:Y:S02]  /*1450*/  UIADD3 UR8, UR5, 0x80, URZ ;  /* 0x0000008005087890 */ /* 0x000fe4000fffe03f */
[----:B------:R-:W-:Y:S01]  /*1460*/  UIADD3 UR10, UR6, 0x80, URZ ;  /* 0x00000080060a7890 */ /* 0x000fe2000fffe03f */
[----:B------:R-:W-:Y:S01]  /*1470*/  UMOV UR9, 0x40000040 ;  /* 0x4000004000097882 */ /* 0x000fe20000000000 */
[----:B------:R-:W-:Y:S01]  /*1480*/  UMOV UR11, 0x40000040 ;  /* 0x40000040000b7882 */ /* 0x000fe20000000000 */
[----:B------:R-:W-:Y:S02]  /*1490*/  WARPGROUP.DEPBAR.LE gsb0, 0x0 ;  /* 0x00008000000079c5 */ /* 0x000fe40000010000 */
[----:B------:R-:W-:-:S06]  /*14a0*/  WARPGROUP.ARRIVE ;  /* 0x00000000000079c5 */ /* 0x000fcc0000000000 */
[----:B------:R-:W-:Y:S01]  /*14b0*/  HGMMA.64x128x16.F32.BF16 R88, gdesc[UR8].tnspA.tnspB, R88, gsb0 ;  /* 0x61e00000085879f0 */ /* 0x000fe20008001858 */
[----:B------:R-:W-:Y:S01]  /*14c0*/  UIADD3 UR8, UR5, 0x280, URZ ;  /* 0x0000028005087890 */ /* 0x000fe2000fffe03f */
[----:B------:R-:W-:Y:S01]  /*14d0*/  UMOV UR9, 0x40000040 ;  /* 0x4000004000097882 */ /* 0x000fe20000000000 */
[----:B------:R-:W-:Y:S02]  /*14e0*/  WARPGROUP.DEPBAR.LE gsb0, 0x0 ;  /* 0x00008000000079c5 */ /* 0x000fe40000010000 */
[----:B------:R-:W-:-:S07]  /*14f0*/  WARPGROUP.ARRIVE ;  /* 0x00000000000079c5 */ /* 0x000fce0000000000 */
[----:B------:R-:W-:Y:S03]  /*1500*/  HGMMA.64x128x16.F32.BF16 R24, gdesc[UR8].tnspA.tnspB, R24, gsb0 ;  /* 0x61e00000081879f0 */ /* 0x000fe60008001818 */
[----:B------:R-:W-:Y:S02]  /*1510*/  WARPGROUP.DEPBAR.LE gsb0, 0x0 ;  /* 0x00008000000079c5 */ /* 0x000fe40000010000 */
[----:B------:R-:W-:Y:S05]  /*1520*/  @!P1 BRA `(.L_x_19) ;  /* 0x0000000400089947 */ /* 0x000fea0003800000 */
[----:B------:R-:W-:-:S04]  /*1530*/  UIADD3 UR5, UR39, 0x1, URZ ;  /* 0x0000000127057890 */ /* 0x000fc8000fffe03f */
[----:B------:R-:W-:-:S04]  /*1540*/  UISETP.NE.AND UP0, UPT, UR5, 0x9, UPT ;  /* 0x000000090500788c */ /* 0x000fc8000bf05270 */
[----:B------:R-:W-:Y:S02]  /*1550*/  USEL UR6, URZ, 0x1, UP0 ;  /* 0x000000013f067887 */ /* 0x000fe40008000000 */
[----:B------:R-:W-:Y:S02]  /*1560*/  USEL UR5, UR5, URZ, UP0 ;  /* 0x0000003f05057287 */ /* 0x000fe40008000000 */
[----:B------:R-:W-:-:S06]  /*1570*/  ULOP3.LUT UR6, UR38, UR6, URZ, 0x3c, !UPT ;  /* 0x0000000626067292 */ /* 0x000fcc000f8e3c3f */
[----:B01----:R-:W-:Y:S01]  /*1580*/  IMAD.U32 R5, RZ, RZ, UR6 ;  /* 0x00000006ff057e24 */ /* 0x003fe2000f8e00ff */
[----:B------:R-:W-:-:S06]  /*1590*/  UMOV UR6, UR39 ;  /* 0x0000002700067c82 */ /* 0x000fcc0008000000 */
.L_x_26:
[----:B01----:R-:W-:Y:S05]  /*15a0*/  @!P0 BRA `(.L_x_20) ;  /* 0x0000000000048947 */ /* 0x003fea0003800000 */
[----:B------:R-:W-:Y:S01]  /*15b0*/  BPT.TRAP 0x1 ;  /* 0x000000040000795c */ /* 0x000fe20000300000 */
.L_x_20:
[----:B------:R-:W0:Y:S01]  /*15c0*/  S2UR UR8, SR_CgaCtaId ;  /* 0x00000000000879c3 */ /* 0x000e220000008800 */
[----:B------:R-:W-:Y:S01]  /*15d0*/  UMOV UR7, 0x400 ;  /* 0x0000040000077882 */ /* 0x000fe20000000000 */
[----:B------:R-:W-:Y:S01]  /*15e0*/  SHF.L.U32 R3, R5, 0x1f, RZ ;  /* 0x0000001f05037819 */ /* 0x000fe200000006ff */
[----:B0-----:R-:W-:-:S04]  /*15f0*/  ULEA UR13, UR8, UR7, 0x18 ;  /* 0x00000007080d7291 */ /* 0x001fc8000f8ec03f */
[----:B------:R-:W-:-:S09]  /*1600*/  ULEA UR7, UR5, UR13, 0x3 ;  /* 0x0000000d05077291 */ /* 0x000fd2000f8e183f */
[----:B------:R0:W1:Y:S01]  /*1610*/  SYNCS.PHASECHK.TRANS64.TRYWAIT P1, [UR7], R3 ;  /* 0x00000003ff0075a7 */ /* 0x0000620008020147 */
[----:B------:R-:W-:Y:S05]  /*1620*/  @!P0 BRA `(.L_x_21) ;  /* 0x0000000000048947 */ /* 0x000fea0003800000 */
[----:B------:R-:W-:Y:S01]  /*1630*/  BPT.TRAP 0x1 ;  /* 0x000000040000795c */ /* 0x000fe20000300000 */
.L_x_21:
[----:B-1----:R-:W-:Y:S05]  /*1640*/  @P1 BRA `(.L_x_22) ;  /* 0x0000000000081947 */ /* 0x002fea0003800000 */
[----:B------:R-:W1:Y:S02]  /*1650*/  SYNCS.PHASECHK.TRANS64.TRYWAIT P1, [UR7], R3 ;  /* 0x00000003ff0075a7 */ /* 0x000e640008020147 */
[----:B-1----:R-:W-:Y:S05]  /*1660*/  @!P1 BRA `(.L_x_23) ;  /* 0x000000ac00849947 */ /* 0x002fea0003800000 */
.L_x_22:
[----:B------:R-:W-:Y:S01]  /*1670*/  ULEA UR7, UR5, UR41, 0xa ;  /* 0x0000002905077291 */ /* 0x000fe2000f8e503f */
[----:B------:R-:W-:Y:S01]  /*1680*/  WARPGROUP.ARRIVE ;  /* 0x00000000000079c5 */ /* 0x000fe20000000000 */
[----:B------:R-:W-:Y:S01]  /*1690*/  ULEA UR12, UR5, UR4, 0x9 ;  /* 0x00000004050c7291 */ /* 0x000fe2000f8e483f */
[----:B------:R-:W-:Y:S01]  /*16a0*/  UMOV UR9, 0x40000040 ;  /* 0x4000004000097882 */ /* 0x000fe20000000000 */
[----:B------:R-:W-:-:S03]  /*16b0*/  UMOV UR11, 0x40000040 ;  /* 0x40000040000b7882 */ /* 0x000fc60000000000 */
[----:B------:R-:W-:Y:S02]  /*16c0*/  UMOV UR8, UR7 ;  /* 0x0000000700087c82 */ /* 0x000fe40008000000 */
[----:B------:R-:W-:Y:S02]  /*16d0*/  UMOV UR10, UR12 ;  /* 0x0000000c000a7c82 */ /* 0x000fe40008000000 */
[----:B------:R-:W-:Y:S01]  /*16e0*/  HGMMA.64x128x16.F32.BF16 R88, gdesc[UR8].tnspA.tnspB, R88, gsb0 ;  /* 0x61e00000085879f0 */ /* 0x000fe20008001858 */
[----:B------:R-:W-:Y:S01]  /*16f0*/  UIADD3 UR8, UR7, 0x200, URZ ;  /* 0x0000020007087890 */ /* 0x000fe2000fffe03f */
[----:B------:R-:W-:Y:S01]  /*1700*/  UMOV UR9, 0x40000040 ;  /* 0x4000004000097882 */ /* 0x000fe20000000000 */
[----:B------:R-:W-:Y:S02]  /*1710*/  WARPGROUP.DEPBAR.LE gsb0, 0x0 ;  /* 0x00008000000079c5 */ /* 0x000fe40000010000 */
[----:B------:R-:W-:-:S07]  /*1720*/  WARPGROUP.ARRIVE ;  /* 0x00000000000079c5 */ /* 0x000fce0000000000 */
[----:B------:R-:W-:Y:S01]  /*1730*/  HGMMA.64x128x16.F32.BF16 R24, gdesc[UR8].tnspA.tnspB, R24, gsb0 ;  /* 0x61e00000081879f0 */ /* 0x000fe20008001818 */
        /* <DEDUP_REMOVED lines=14> */
[----:B------:R-:W-:Y:S01]  /*1820*/  BPT.TRAP 0x1 ;  /* 0x000000040000795c */ /* 0x000fe20000300000 */
.L_x_24:
[----:B------:R-:W-:Y:S01]  /*1830*/  ULEA UR7, UR6, UR13, 0x3 ;  /* 0x0000000d06077291 */ /* 0x000fe2000f8e183f */
[----:B------:R-:W-:-:S03]  /*1840*/  ISETP.GT.U32.AND P1, PT, R19, 0x1, PT ;  /* 0x000000011300780c */ /* 0x000fc60003f24070 */
[----:B------:R-:W-:-:S04]  /*1850*/  UIADD3 UR7, UR7, 0x48, URZ ;  /* 0x0000004807077890 */ /* 0x000fc8000fffe03f */
[----:B------:R-:W-:-:S09]  /*1860*/  UPRMT UR7, URZ, 0x654, UR7 ;  /* 0x000006543f077896 */ /* 0x000fd20008000007 */
[----:B------:R-:W-:Y:S01]  /*1870*/  SYNCS.ARRIVE.TRANS64.RED.A1T0 RZ, [UR7], RZ ;  /* 0x000000ffffff79a7 */ /* 0x000fe20008100407 */
[----:B------:R-:W-:Y:S05]  /*1880*/  @P1 BRA `(.L_x_25) ;  /* 0x0000000000041947 */ /* 0x000fea0003800000 */
[----:B------:R-:W-:Y:S01]  /*1890*/  BPT.TRAP 0x1 ;  /* 0x000000040000795c */ /* 0x000fe20000300000 */
.L_x_25:
[----:B------:R-:W-:Y:S01]  /*18a0*/  UIADD3 UR5, UR5, 0x1, URZ ;  /* 0x0000000105057890 */ /* 0x000fe2000fffe03f */
[C---:B------:R-:W-:Y:S01]  /*18b0*/  ISETP.GT.AND P1, PT, R0.reuse, 0x1, PT ;  /* 0x000000010000780c */ /* 0x040fe20003f24270 */
[----:B------:R-:W-:Y:S01]  /*18c0*/  UIADD3 UR6, UR6, 0x1, URZ ;  /* 0x0000000106067890 */ /* 0x000fe2000fffe03f */
[----:B------:R-:W-:Y:S01]  /*18d0*/  VIADD R0, R0, 0xffffffff ;  /* 0xffffffff00007836 */ /* 0x000fe20000000000 */
[----:B------:R-:W-:Y:S02]  /*18e0*/  UISETP.NE.AND UP0, UPT, UR5, 0x9, UPT ;  /* 0x000000090500788c */ /* 0x000fe4000bf05270 */
[----:B------:R-:W-:Y:S02]  /*18f0*/  UISETP.NE.AND UP1, UPT, UR6, 0x9, UPT ;  /* 0x000000090600788c */ /* 0x000fe4000bf25270 */
[----:B------:R-:W-:Y:S02]  /*1900*/  USEL UR7, URZ, 0x1, UP0 ;  /* 0x000000013f077887 */ /* 0x000fe40008000000 */
[----:B------:R-:W-:-:S02]  /*1910*/  USEL UR5, UR5, URZ, UP0 ;  /* 0x0000003f05057287 */ /* 0x000fc40008000000 */
[----:B------:R-:W-:Y:S02]  /*1920*/  USEL UR6, UR6, URZ, UP1 ;  /* 0x0000003f06067287 */ /* 0x000fe40008800000 */
[----:B------:R-:W-:Y:S01]  /*1930*/  LOP3.LUT R5, R5, UR7, RZ, 0x3c, !PT ;  /* 0x0000000705057c12 */ /* 0x000fe2000f8e3cff */
[----:B------:R-:W-:Y:S09]  /*1940*/  @P1 BRA `(.L_x_26) ;  /* 0xfffffffc00141947 */ /* 0x000ff2000383ffff */
.L_x_19:
[----:B------:R-:W2:Y:S02]  /*1950*/  LDC R0, c[0x0][0x28c] ;  /* 0x0000a300ff007b82 */ /* 0x000ea40000000800 */
[----:B--2---:R-:W-:-:S13]  /*1960*/  ISETP.GE.AND P1, PT, R0, 0x1, PT ;  /* 0x000000010000780c */ /* 0x004fda0003f26270 */
[----:B------:R-:W-:Y:S05]  /*1970*/  @!P1 BRA `(.L_x_27) ;  /* 0x0000000000489947 */ /* 0x000fea0003800000 */
[----:B------:R-:W-:Y:S05]  /*1980*/  @!P0 BRA `(.L_x_28) ;  /* 0x0000000000048947 */ /* 0x000fea0003800000 */
[----:B------:R-:W-:Y:S01]  /*1990*/  BPT.TRAP 0x1 ;  /* 0x000000040000795c */ /* 0x000fe20000300000 */
.L_x_28:
[----:B------:R-:W2:Y:S01]  /*19a0*/  S2UR UR7, SR_CgaCtaId ;  /* 0x00000000000779c3 */ /* 0x000ea20000008800 */
[----:B------:R-:W-:Y:S01]  /*19b0*/  UISETP.LT.AND UP0, UPT, UR40, 0x1, UPT ;  /* 0x000000012800788c */ /* 0x000fe2000bf01270 */
[----:B------:R-:W-:-:S03]  /*19c0*/  ISETP.GT.U32.AND P0, PT, R19, 0x1, PT ;  /* 0x000000011300780c */ /* 0x000fc60003f04070 */
[----:B------:R-:W-:-:S04]  /*19d0*/  USEL UR6, UR40, 0x1, UP0 ;  /* 0x0000000128067887 */ /* 0x000fc80008000000 */
[----:B------:R-:W-:-:S04]  /*19e0*/  UIADD3 UR6, UR39, UR40, -UR6 ;  /* 0x0000002827067290 */ /* 0x000fc8000fffe806 */
[----:B------:R-:W-:-:S04]  /*19f0*/  UIMAD.WIDE.U32 UR4, UR6, 0x38e38e39, URZ ;  /* 0x38e38e39060478a5 */ /* 0x000fc8000f8e003f */
[----:B------:R-:W-:-:S03]  /*1a00*/  USHF.R.U32.HI UR4, URZ, 0x1, UR5 ;  /* 0x000000013f047899 */ /* 0x000fc60008011605 */
[----:B------:R-:W-:Y:S01]  /*1a10*/  UMOV UR5, 0x400 ;  /* 0x0000040000057882 */ /* 0x000fe20000000000 */
[----:B------:R-:W-:Y:S02]  /*1a20*/  UIMAD UR6, UR4, -0x9, UR6 ;  /* 0xfffffff7040678a4 */ /* 0x000fe4000f8e0206 */
[----:B--2---:R-:W-:-:S04]  /*1a30*/  ULEA UR5, UR7, UR5, 0x18 ;  /* 0x0000000507057291 */ /* 0x004fc8000f8ec03f */
[----:B------:R-:W-:-:S04]  /*1a40*/  ULEA UR6, UR6, UR5, 0x3 ;  /* 0x0000000506067291 */ /* 0x000fc8000f8e183f */
[----:B------:R-:W-:-:S04]  /*1a50*/  UIADD3 UR6, UR6, 0x48, URZ ;  /* 0x0000004806067890 */ /* 0x000fc8000fffe03f */
[----:B------:R-:W-:-:S09]  /*1a60*/  UPRMT UR6, URZ, 0x654, UR6 ;  /* 0x000006543f067896 */ /* 0x000fd20008000006 */
[----:B------:R-:W-:Y:S01]  /*1a70*/  SYNCS.ARRIVE.TRANS64.RED.A1T0 RZ, [UR6], RZ ;  /* 0x000000ffffff79a7 */ /* 0x000fe20008100406 */
[----:B------:R-:W-:Y:S05]  /*1a80*/  @P0 BRA `(.L_x_27) ;  /* 0x0000000000040947 */ /* 0x000fea0003800000 */
[----:B------:R-:W-:Y:S01]  /*1a90*/  BPT.TRAP 0x1 ;  /* 0x000000040000795c */ /* 0x000fe20000300000 */
.L_x_27:
[----:B------:R-:W2:Y:S01]  /*1aa0*/  LDC R6, c[0x0][0x288] ;  /* 0x0000a200ff067b82 */ /* 0x000ea20000000800 */
[----:B01----:R-:W-:Y:S01]  /*1ab0*/  LOP3.LUT R4, R18, 0x60, RZ, 0xc0, !PT ;  /* 0x0000006012047812 */ /* 0x003fe200078ec0ff */
[----:B------:R-:W-:Y:S01]  /*1ac0*/  UIADD3 UR39, UR40, UR39, URZ ;  /* 0x0000002728277290 */ /* 0x000fe2000fffe03f */
[----:B------:R-:W-:Y:S01]  /*1ad0*/  SHF.L.U32 R13, R153, 0x7, RZ ;  /* 0x00000007990d7819 */ /* 0x000fe200000006ff */
[----:B------:R-:W-:Y:S01]  /*1ae0*/  IMAD.SHL.U32 R15, R152, 0x100, RZ ;  /* 0x00000100980f7824 */ /* 0x000fe200078e00ff */
[----:B------:R-:W-:Y:S01]  /*1af0*/  SHF.R.U32.HI R10, RZ, 0x1, R4 ;  /* 0x00000001ff0a7819 */ /* 0x000fe20000011604 */
[----:B------:R-:W-:Y:S01]  /*1b00*/  UISETP.GT.U32.AND UP0, UPT, UR39, 0x8, UPT ;  /* 0x000000082700788c */ /* 0x000fe2000bf04070 */
[----:B------:R-:W-:Y:S01]  /*1b10*/  LOP3.LUT R4, R18, 0x3, RZ, 0xc0, !PT ;  /* 0x0000000312047812 */ /* 0x000fe200078ec0ff */
[----:B------:R-:W-:Y:S01]  /*1b20*/  ULDC UR7, c[0x0][0x284] ;  /* 0x0000a10000077ab9 */ /* 0x000fe20000000800 */
[----:B------:R-:W-:Y:S01]  /*1b30*/  SHF.R.U32.HI R3, RZ, 0x2, R18 ;  /* 0x00000002ff037819 */ /* 0x000fe20000011612 */
[----:B------:R-:W-:Y:S01]  /*1b40*/  UISETP.LT.U32.AND UP0, UPT, UR40, 0x9, UP0 ;  /* 0x000000092800788c */ /* 0x000fe20008701070 */
[----:B------:R-:W-:Y:S01]  /*1b50*/  LOP3.LUT R0, R22, 0x1, RZ, 0xc0, !PT ;  /* 0x0000000116007812 */ /* 0x000fe200078ec0ff */
[----:B------:R-:W-:Y:S01]  /*1b60*/  UISETP.GE.U32.AND UP1, UPT, UR40, 0x9, UPT ;  /* 0x000000092800788c */ /* 0x000fe2000bf26070 */
[----:B------:R-:W-:Y:S01]  /*1b70*/  LOP3.LUT R3, R3, 0x7, RZ, 0xc0, !PT ;  /* 0x0000000703037812 */ /* 0x000fe200078ec0ff */
[----:B------:R-:W-:Y:S01]  /*1b80*/  ULDC.64 UR8, c[0x0][0x5d0] ;  /* 0x0001740000087ab9 */ /* 0x000fe20000000a00 */
[----:B------:R-:W-:Y:S01]  /*1b90*/  SHF.R.S32.HI R21, RZ, 0x1f, R23 ;  /* 0x0000001fff157819 */ /* 0x000fe20000011417 */
[----:B------:R-:W-:Y:S01]  /*1ba0*/  IMAD.SHL.U32 R8, R0, 0x40, RZ ;  /* 0x0000004000087824 */ /* 0x000fe200078e00ff */
[----:B------:R-:W-:Y:S01]  /*1bb0*/  IADD3 R5, RZ, -R10, -R3 ;  /* 0x8000000aff057210 */ /* 0x000fe20007ffe803 */
[----:B------:R-:W-:-:S02]  /*1bc0*/  UIMAD.WIDE.U32 UR4, UR39, 0x38e38e39, URZ ;  /* 0x38e38e39270478a5 */ /* 0x000fc4000f8e003f */
[----:B------:R-:W-:Y:S01]  /*1bd0*/  USEL UR6, URZ, 0x1, !UP0 ;  /* 0x000000013f067887 */ /* 0x000fe2000c000000 */
[----:B------:R-:W-:Y:S01]  /*1be0*/  LOP3.LUT R3, R8, 0x40, R3, 0xe2, !PT ;  /* 0x0000004008037812 */ /* 0x000fe200078ee203 */
[----:B------:R-:W-:Y:S01]  /*1bf0*/  IMAD.WIDE R8, R152, 0x100, RZ ;  /* 0x0000010098087825 */ /* 0x000fe200078e02ff */
[----:B------:R-:W-:Y:S01]  /*1c00*/  USHF.R.U32.HI UR4, URZ, 0x1, UR5 ;  /* 0x000000013f047899 */ /* 0x000fe20008011605 */
[----:B--2---:R-:W-:Y:S01]  /*1c10*/  ISETP.GE.AND P0, PT, R13, R6, PT ;  /* 0x000000060d00720c */ /* 0x004fe20003f06270 */
[----:B------:R-:W-:Y:S01]  /*1c20*/  ULOP3.LUT UR38, UR38, UR6, URZ, 0x3c, !UPT ;  /* 0x0000000626267292 */ /* 0x000fe2000f8e3c3f */
[----:B------:R-:W-:Y:S01]  /*1c30*/  IMAD R12, R4, -0x2, R6 ;  /* 0xfffffffe040c7824 */ /* 0x000fe200078e0206 */
[----:B------:R-:W-:Y:S01]  /*1c40*/  LOP3.LUT R153, R8, R3, R10, 0xfe, !PT ;  /* 0x0000000308997212 */ /* 0x000fe200078efe0a */
[----:B------:R-:W-:Y:S01]  /*1c50*/  IMAD.SHL.U32 R6, R18, 0x2, RZ ;  /* 0x0000000212067824 */ /* 0x000fe200078e00ff */
[----:B------:R-:W-:Y:S01]  /*1c60*/  ISETP.GE.OR P0, PT, R15, UR7, P0 ;  /* 0x000000070f007c0c */ /* 0x000fe20008706670 */
[----:B------:R-:W-:Y:S01]  /*1c70*/  IMAD R4, R21, UR8, RZ ;  /* 0x0000000815047c24 */ /* 0x000fe2000f8e02ff */
[----:B------:R-:W-:Y:S01]  /*1c80*/  UIMAD UR39, UR4, -0x9, UR39 ;  /* 0xfffffff7042778a4 */ /* 0x000fe2000f8e0227 */
[----:B------:R-:W-:Y:S01]  /*1c90*/  IMAD R0, R0, -0x40, R5 ;  /* 0xffffffc000007824 */ /* 0x000fe200078e0205 */
[----:B------:R-:W-:Y:S01]  /*1ca0*/  LOP3.LUT R6, R13, 0x6, R6, 0xf8, !PT ;  /* 0x000000060d067812 */ /* 0x000fe200078ef806 */
[----:B------:R-:W-:Y:S01]  /*1cb0*/  IMAD R11, R23, UR9, R4 ;  /* 0x00000009170b7c24 */ /* 0x000fe2000f8e0204 */
[----:B------:R-:W-:Y:S01]  /*1cc0*/  @UP1 ULOP3.LUT UR38, UR38, 0x1, UR4, 0x78, !UPT ;  /* 0x0000000126261892 */ /* 0x000fe2000f8e7804 */
[----:B------:R-:W-:Y:S01]  /*1cd0*/  IMAD.MOV.U32 R152, RZ, RZ, -0x1 ;  /* 0xffffffffff987424 */ /* 0x000fe200078e00ff */
[----:B------:R-:W-:-:S02]  /*1ce0*/  SHF.R.S32.HI R7, RZ, 0x1f, R6 ;  /* 0x0000001fff077819 */ /* 0x000fc40000011406 */
[----:B------:R-:W-:Y:S01]  /*1cf0*/  IADD3 R3, -R15, UR7, R0 ;  /* 0x000000070f037c10 */ /* 0x000fe2000fffe100 */
[----:B------:R-:W-:Y:S02]  /*1d00*/  IMAD.IADD R0, R12, 0x1, -R13 ;  /* 0x000000010c007824 */ /* 0x000fe400078e0a0d */
[----:B------:R-:W-:-:S04]  /*1d10*/  IMAD.WIDE.U32 R4, R23, UR8, R6 ;  /* 0x0000000817047c25 */ /* 0x000fc8000f8e0006 */
[----:B------:R-:W-:Y:S02]  /*1d20*/  IMAD.IADD R11, R5, 0x1, R11 ;  /* 0x00000001050b7824 */ /* 0x000fe400078e020b */
[----:B------:R-:W-:Y:S01]  /*1d30*/  IMAD.MOV.U32 R10, RZ, RZ, R4 ;  /* 0x000000ffff0a7224 */ /* 0x000fe200078e0004 */
[----:B------:R-:W-:Y:S06]  /*1d40*/  @P0 BRA `(.L_x_29) ;  /* 0x00000084006c0947 */ /* 0x000fec0003800000 */
[----:B------:R-:W0:Y:S01]  /*1d50*/  LDC.64 R4, c[0x0][0x5c8] ;  /* 0x00017200ff047b82 */ /* 0x000e220000000a00 */
[----:B-----5:R-:W-:Y:S01]  /*1d60*/  FSETP.NEU.AND P0, PT, R155, RZ, PT ;  /* 0x000000ff9b00720b */ /* 0x020fe20003f0d000 */
[----:B------:R-:W-:Y:S01]  /*1d70*/  BSSY B0, `(.L_x_29) ;  /* 0x0000858000007945 */ /* 0x000fe20003800000 */
[----:B------:R-:W-:-:S04]  /*1d80*/  ISETP.GT.AND P3, PT, R3, RZ, PT ;  /* 0x000000ff0300720c */ /* 0x000fc80003f64270 */
[----:B------:R-:W-:Y:S01]  /*1d90*/  ISETP.GT.AND P1, PT, R0, RZ, P3 ;  /* 0x000000ff0000720c */ /* 0x000fe20001f24270 */
[-C--:B0-----:R-:W-:Y:S02]  /*1da0*/  IMAD R12, R9, R4.reuse, RZ ;  /* 0x00000004090c7224 */ /* 0x081fe400078e02ff */
[----:B------:R-:W-:-:S04]  /*1db0*/  IMAD.WIDE.U32 R166, R153, R4, R10 ;  /* 0x0000000499a67225 */ /* 0x000fc800078e000a */
[----:B------:R-:W-:-:S04]  /*1dc0*/  IMAD R11, R153, R5, R12 ;  /* 0x00000005990b7224 */ /* 0x000fc800078e020c */
[----:B------:R-:W-:Y:S01]  /*1dd0*/  IMAD.IADD R169, R167, 0x1, R11 ;  /* 0x00000001a7a97824 */ /* 0x000fe200078e020b */
[----:B------:R-:W-:Y:S06]  /*1de0*/  @!P0 BRA `(.L_x_30) ;  /* 0x00000060000c8947 */ /* 0x000fec0003800000 */
[----:B------:R-:W0:Y:S01]  /*1df0*/  LDC.64 R12, c[0x0][0x5b8] ;  /* 0x00016e00ff0c7b82 */ /* 0x000e220000000a00 */
[----:B------:R-:W-:-:S07]  /*1e00*/  ULDC.64 UR4, c[0x0][0x5c0] ;  /* 0x0001700000047ab9 */ /* 0x000fce0000000a00 */
[----:B------:R-:W1:Y:S08]  /*1e10*/  LDC.64 R14, c[0x0][0x5b0] ;  /* 0x00016c00ff0e7b82 */ /* 0x000e700000000a00 */
[----:B------:R-:W2:Y:S01]  /*1e20*/  LDC.64 R10, c[0x0][0x5a8] ;  /* 0x00016a00ff0a7b82 */ /* 0x000ea20000000a00 */
[----:B0-----:R-:W-:-:S04]  /*1e30*/  IMAD R20, R21, R12, RZ ;  /* 0x0000000c15147224 */ /* 0x001fc800078e02ff */
[C---:B------:R-:W-:Y:S02]  /*1e40*/  IMAD R13, R23.reuse, R13, R20 ;  /* 0x0000000d170d7224 */ /* 0x040fe400078e0214 */
[----:B------:R-:W-:-:S04]  /*1e50*/  IMAD.WIDE.U32 R20, R23, R12, R6 ;  /* 0x0000000c17147225 */ /* 0x000fc800078e0006 */
[----:B-1----:R-:W-:Y:S02]  /*1e60*/  IMAD R156, R9, R14, RZ ;  /* 0x0000000e099c7224 */ /* 0x002fe400078e02ff */
[----:B------:R-:W-:Y:S02]  /*1e70*/  IMAD.IADD R157, R21, 0x1, R13 ;  /* 0x00000001159d7824 */ /* 0x000fe400078e020d */
[----:B------:R-:W-:Y:S02]  /*1e80*/  IMAD R167, R153, R15, R156 ;  /* 0x0000000f99a77224 */ /* 0x000fe400078e029c */
[----:B------:R-:W-:-:S04]  /*1e90*/  IMAD.MOV.U32 R156, RZ, RZ, R20 ;  /* 0x000000ffff9c7224 */ /* 0x000fc800078e0014 */
[----:B------:R-:W-:-:S04]  /*1ea0*/  IMAD.WIDE.U32 R158, R153, R14, R156 ;  /* 0x0000000e999e7225 */ /* 0x000fc800078e009c */
[----:B------:R-:W-:Y:S01]  /*1eb0*/  IMAD.IADD R159, R159, 0x1, R167 ;  /* 0x000000019f9f7824 */ /* 0x000fe200078e02a7 */
[----:B--2---:R-:W-:-:S04]  /*1ec0*/  LEA R160, P0, R158, R10, 0x1 ;  /* 0x0000000a9ea07211 */ /* 0x004fc800078008ff */
[----:B------:R-:W-:-:S05]  /*1ed0*/  LEA.HI.X R161, R158, R11, R159, 0x1, P0 ;  /* 0x0000000b9ea17211 */ /* 0x000fca00000f0c9f */
[----:B------:R-:W2:Y:S01]  /*1ee0*/  @P1 LDG.E.LTC128B.U16 R165, desc[UR36][R160.64] ;  /* 0x00000024a0a51981 */ /* 0x000ea2000c1e1520 */
[----:B------:R-:W-:Y:S01]  /*1ef0*/  IMAD.WIDE.U32 R162, R153, R14, R6 ;  /* 0x0000000e99a27225 */ /* 0x000fe200078e0006 */
[----:B------:R-:W-:Y:S01]  /*1f00*/  ISETP.GT.AND P2, PT, R0, 0x1, P3 ;  /* 0x000000010000780c */ /* 0x000fe20001f44270 */
[----:B------:R-:W-:Y:S03]  /*1f10*/  BSSY B1, `(.L_x_31) ;  /* 0x0000012000017945 */ /* 0x000fe60003800000 */
[----:B------:R-:W-:-:S03]  /*1f20*/  IADD3 R163, R167, R163, RZ ;  /* 0x000000a3a7a37210 */ /* 0x000fc60007ffe0ff */
[----:B------:R-:W-:-:S04]  /*1f30*/  IMAD.WIDE.U32 R162, R23, R12, R162 ;  /* 0x0000000c17a27225 */ /* 0x000fc800078e00a2 */
[----:B--2---:R-:W-:-:S04]  /*1f40*/  IMAD.U32 R158, R165, 0x10000, RZ ;  /* 0x00010000a59e7824 */ /* 0x004fc800078e00ff */
[----:B------:R-:W-:Y:S01]  /*1f50*/  FMUL R159, R158, R155 ;  /* 0x0000009b9e9f7220 */ /* 0x000fe20000400000 */
[----:B------:R-:W-:-:S03]  /*1f60*/  LEA R158, P0, R166, UR4, 0x1 ;  /* 0x00000004a69e7c11 */ /* 0x000fc6000f8008ff */
[----:B------:R-:W-:Y:S01]  /*1f70*/  FFMA R159, R88, R154, R159 ;  /* 0x0000009a589f7223 */ /* 0x000fe2000000009f */
[----:B------:R-:W-:-:S04]  /*1f80*/  IMAD.IADD R88, R13, 0x1, R163 ;  /* 0x000000010d587824 */ /* 0x000fc800078e02a3 */
[----:B------:R-:W-:Y:S02]  /*1f90*/  F2FP.BF16.F32.PACK_AB R161, RZ, R159 ;  /* 0x0000009fffa1723e */ /* 0x000fe400000010ff */
[----:B------:R-:W-:Y:S02]  /*1fa0*/  LEA.HI.X R159, R166, UR5, R169, 0x1, P0 ;  /* 0x00000005a69f7c11 */ /* 0x000fe400080f0ca9 */
[----:B------:R-:W-:Y:S02]  /*1fb0*/  PRMT R163, R161, 0x7610, R163 ;  /* 0x00007610a1a37816 */ /* 0x000fe400000000a3 */
[----:B------:R-:W-:-:S03]  /*1fc0*/  LEA R160, P0, R162, R10, 0x1 ;  /* 0x0000000aa2a07211 */ /* 0x000fc600078008ff */
[----:B------:R0:W-:Y:S01]  /*1fd0*/  @P1 STG.E.U16 desc[UR36][R158.64], R163 ;  /* 0x000000a39e001986 */ /* 0x0001e2000c101524 */
[----:B------:R-:W-:Y:S01]  /*1fe0*/  LEA.HI.X R161, R162, R11, R88, 0x1, P0 ;  /* 0x0000000ba2a17211 */ /* 0x000fe200000f0c58 */
[C---:B------:R-:W-:Y:S01]  /*1ff0*/  IMAD.SHL.U32 R162, R14.reuse, 0x8, RZ ;  /* 0x000000080ea27824 */ /* 0x040fe200078e00ff */
[----:B0-----:R-:W-:Y:S01]  /*2000*/  SHF.L.U64.HI R163, R14, 0x3, R15 ;  /* 0x000000030ea37819 */ /* 0x001fe2000001020f */
[----:B------:R-:W-:Y:S06]  /*2010*/  @!P2 BRA `(.L_x_32) ;  /* 0x000000000004a947 */ /* 0x000fec0003800000 */
[----:B------:R0:W5:Y:S02]  /*2020*/  LDG.E.LTC128B.U16 R165, desc[UR36][R160.64+0x2] ;  /* 0x00000224a0a57981 */ /* 0x000164000c1e1520 */
.L_x_32:
[----:B------:R-:W-:Y:S05]  /*2030*/  BSYNC B1 ;  /* 0x0000000000017941 */ /* 0x000fea0003800000 */
.L_x_31:
[----:B-----5:R-:W-:Y:S01]  /*2040*/  IMAD.U32 R88, R165, 0x10000, RZ ;  /* 0x00010000a5587824 */ /* 0x020fe200078e00ff */
[----:B------:R-:W-:Y:S01]  /*2050*/  ISETP.GT.AND P0, PT, R3, 0x8, PT ;  /* 0x000000080300780c */ /* 0x000fe20003f04270 */
[----:B------:R-:W-:Y:S01]  /*2060*/  IMAD.WIDE.U32 R170, R153, R14, R162 ;  /* 0x0000000e99aa7225 */ /* 0x000fe200078e00a2 */
[----:B------:R-:W-:-:S03]  /*2070*/  PRMT R172, R165, 0x7610, R172 ;  /* 0x00007610a5ac7816 */ /* 0x000fc600000000ac */
[----:B------:R-:W-:Y:S01]  /*2080*/  FMUL R88, R88, R155 ;  /* 0x0000009b58587220 */ /* 0x000fe20000400000 */
[----:B------:R-:W-:Y:S01]  /*2090*/  ISETP.GT.AND P1, PT, R0, RZ, P0 ;  /* 0x000000ff0000720c */ /* 0x000fe20000724270 */
[----:B------:R-:W-:Y:S01]  /*20a0*/  IMAD.IADD R169, R167, 0x1, R171 ;  /* 0x00000001a7a97824 */ /* 0x000fe200078e02ab */
[----:B------:R-:W-:Y:S01]  /*20b0*/  IADD3 R166, P4, R20, R170, RZ ;  /* 0x000000aa14a67210 */ /* 0x000fe20007f9e0ff */
[----:B------:R-:W-:-:S04]  /*20c0*/  FFMA R89, R89, R154, R88 ;  /* 0x0000009a59597223 */ /* 0x000fc80000000058 */
[----:B------:R-:W-:Y:S01]  /*20d0*/  IMAD.X R167, R169, 0x1, R157, P4 ;  /* 0x00000001a9a77824 */ /* 0x000fe200020e069d */
[----:B------:R-:W-:Y:S02]  /*20e0*/  F2FP.BF16.F32.PACK_AB R168, RZ, R89 ;  /* 0x00000059ffa8723e */ /* 0x000fe400000010ff */
[----:B------:R-:W-:Y:S02]  /*20f0*/  LEA R88, P4, R166, R10, 0x1 ;  /* 0x0000000aa6587211 */ /* 0x000fe400078808ff */
[----:B------:R-:W-:Y:S02]  /*2100*/  PRMT R171, R168, 0x7610, R171 ;  /* 0x00007610a8ab7816 */ /* 0x000fe400000000ab */
[----:B------:R-:W-:-:S03]  /*2110*/  LEA.HI.X R89, R166, R11, R167, 0x1, P4 ;  /* 0x0000000ba6597211 */ /* 0x000fc600020f0ca7 */
[----:B------:R1:W-:Y:S04]  /*2120*/  @P2 STG.E.U16 desc[UR36][R158.64+0x2], R171 ;  /* 0x000002ab9e002986 */ /* 0x0003e8000c101524 */
[----:B------:R2:W3:Y:S01]  /*2130*/  @P1 LDG.E.LTC128B.U16 R172, desc[UR36][R88.64] ;  /* 0x0000002458ac1981 */ /* 0x0004e2000c1e1520 */
[----:B------:R-:W-:Y:S01]  /*2140*/  IMAD.SHL.U32 R165, R4, 0x10, RZ ;  /* 0x0000001004a57824 */ /* 0x000fe200078e00ff */
[----:B------:R-:W-:Y:S01]  /*2150*/  IADD3 R170, P2, R6, R170, RZ ;  /* 0x000000aa06aa7210 */ /* 0x000fe20007f5e0ff */
[----:B------:R-:W-:Y:S03]  /*2160*/  BSSY B1, `(.L_x_33) ;  /* 0x0000011000017945 */ /* 0x000fe60003800000 */
[----:B------:R-:W-:Y:S01]  /*2170*/  IADD3 R168, P4, R165, R158, RZ ;  /* 0x0000009ea5a87210 */ /* 0x000fe20007f9e0ff */
[----:B-1----:R-:W-:Y:S01]  /*2180*/  IMAD.X R171, R7, 0x1, R169, P2 ;  /* 0x0000000107ab7824 */ /* 0x002fe200010e06a9 */
[----:B------:R-:W-:Y:S01]  /*2190*/  ISETP.GT.AND P2, PT, R0, 0x1, P0 ;  /* 0x000000010000780c */ /* 0x000fe20000744270 */
[----:B------:R-:W-:-:S03]  /*21a0*/  IMAD.WIDE.U32 R170, R23, R12, R170 ;  /* 0x0000000c17aa7225 */ /* 0x000fc600078e00aa */
[----:B--2---:R-:W-:Y:S01]  /*21b0*/  LEA R88, P5, R170, R10, 0x1 ;  /* 0x0000000aaa587211 */ /* 0x004fe200078a08ff */
[----:B---3--:R-:W-:-:S04]  /*21c0*/  IMAD.U32 R166, R172, 0x10000, RZ ;  /* 0x00010000aca67824 */ /* 0x008fc800078e00ff */
[----:B------:R-:W-:Y:S01]  /*21d0*/  FMUL R167, R166, R155 ;  /* 0x0000009ba6a77220 */ /* 0x000fe20000400000 */
[----:B------:R-:W-:-:S03]  /*21e0*/  IMAD.IADD R166, R13, 0x1, R171 ;  /* 0x000000010da67824 */ /* 0x000fc600078e02ab */
[----:B------:R-:W-:Y:S01]  /*21f0*/  FFMA R90, R90, R154, R167 ;  /* 0x0000009a5a5a7223 */ /* 0x000fe200000000a7 */
[----:B------:R-:W-:Y:S02]  /*2200*/  SHF.L.U64.HI R167, R4, 0x4, R5 ;  /* 0x0000000404a77819 */ /* 0x000fe40000010205 */
[----:B------:R-:W-:Y:S02]  /*2210*/  LEA.HI.X R89, R170, R11, R166, 0x1, P5 ;  /* 0x0000000baa597211 */ /* 0x000fe400028f0ca6 */
[----:B------:R-:W-:Y:S01]  /*2220*/  F2FP.BF16.F32.PACK_AB R90, RZ, R90 ;  /* 0x0000005aff5a723e */ /* 0x000fe200000010ff */
[----:B------:R-:W-:-:S05]  /*2230*/  IMAD.X R169, R167, 0x1, R159, P4 ;  /* 0x00000001a7a97824 */ /* 0x000fca00020e069f */
[----:B------:R1:W-:Y:S01]  /*2240*/  @P1 STG.E.U16 desc[UR36][R168.64], R90 ;  /* 0x0000005aa8001986 */ /* 0x0003e2000c101524 */
[----:B------:R-:W-:Y:S05]  /*2250*/  @!P2 BRA `(.L_x_34) ;  /* 0x000000000004a947 */ /* 0x000fea0003800000 */
[----:B------:R2:W5:Y:S02]  /*2260*/  LDG.E.LTC128B.U16 R172, desc[UR36][R88.64+0x2] ;  /* 0x0000022458ac7981 */ /* 0x000564000c1e1520 */
.L_x_34:
[----:B------:R-:W-:Y:S05]  /*2270*/  BSYNC B1 ;  /* 0x0000000000017941 */ /* 0x000fea0003800000 */
.L_x_33:
[----:B-1---5:R-:W-:Y:S01]  /*2280*/  IMAD.U32 R90, R172, 0x10000, RZ ;  /* 0x00010000ac5a7824 */ /* 0x022fe200078e00ff */
[----:B------:R-:W-:Y:S01]  /*2290*/  ISETP.GT.AND P1, PT, R0, 0x8, P3 ;  /* 0x000000080000780c */ /* 0x000fe20001f24270 */
[----:B------:R-:W-:Y:S02]  /*22a0*/  BSSY B1, `(.L_x_35) ;  /* 0x000000a000017945 */ /* 0x000fe40003800000 */
[----:B------:R-:W-:-:S04]  /*22b0*/  FMUL R90, R90, R155 ;  /* 0x0000009b5a5a7220 */ /* 0x000fc80000400000 */
[----:B------:R-:W-:Y:S01]  /*22c0*/  FFMA R90, R91, R154, R90 ;  /* 0x0000009a5b5a7223 */ /* 0x000fe2000000005a */
[----:B------:R-:W-:-:S04]  /*22d0*/  @P2 IMAD.MOV.U32 R91, RZ, RZ, R169 ;  /* 0x000000ffff5b2224 */ /* 0x000fc800078e00a9 */
[----:B------:R-:W-:-:S04]  /*22e0*/  F2FP.BF16.F32.PACK_AB R90, RZ, R90 ;  /* 0x0000005aff5a723e */ /* 0x000fc800000010ff */
[----:B------:R-:W-:Y:S02]  /*22f0*/  PRMT R166, R90, 0x7610, R166 ;  /* 0x000076105aa67816 */ /* 0x000fe400000000a6 */
[----:B------:R-:W-:-:S05]  /*2300*/  @P2 MOV R90, R168 ;  /* 0x000000a8005a2202 */ /* 0x000fca0000000f00 */
[----:B------:R1:W-:Y:S01]  /*2310*/  @P2 STG.E.U16 desc[UR36][R90.64+0x2], R166 ;  /* 0x000002a65a002986 */ /* 0x0003e2000c101524 */
[----:B------:R-:W-:Y:S05]  /*2320*/  @!P1 BRA `(.L_x_36) ;  /* 0x0000000000049947 */ /* 0x000fea0003800000 */
[----:B------:R3:W5:Y:S02]  /*2330*/  LDG.E.LTC128B.U16 R172, desc[UR36][R160.64+0x10] ;  /* 0x00001024a0ac7981 */ /* 0x000764000c1e1520 */
.L_x_36:
[----:B------:R-:W-:Y:S05]  /*2340*/  BSYNC B1 ;  /* 0x0000000000017941 */ /* 0x000fea0003800000 */
.L_x_35:
[----:B-1---5:R-:W-:Y:S01]  /*2350*/  IMAD.U32 R90, R172, 0x10000, RZ ;  /* 0x00010000ac5a7824 */ /* 0x022fe200078e00ff */
[----:B------:R-:W-:Y:S01]  /*2360*/  ISETP.GT.AND P2, PT, R0, 0x9, P3 ;  /* 0x000000090000780c */ /* 0x000fe20001f44270 */
[----:B------:R-:W-:Y:S02]  /*2370*/  BSSY B1, `(.L_x_37) ;  /* 0x000000a000017945 */ /* 0x000fe40003800000 */
[----:B------:R-:W-:Y:S01]  /*2380*/  FMUL R91, R90, R155 ;  /* 0x0000009b5a5b7220 */ /* 0x000fe20000400000 */
[----:B------:R-:W-:-:S03]  /*2390*/  @P1 IMAD.MOV.U32 R90, RZ, RZ, R158 ;  /* 0x000000ffff5a1224 */ /* 0x000fc600078e009e */
[----:B------:R-:W-:-:S05]  /*23a0*/  FFMA R91, R92, R154, R91 ;  /* 0x0000009a5c5b7223 */ /* 0x000fca000000005b */
[----:B------:R-:W-:-:S04]  /*23b0*/  F2FP.BF16.F32.PACK_AB R91, RZ, R91 ;  /* 0x0000005bff5b723e */ /* 0x000fc800000010ff */
[----:B------:R-:W-:Y:S01]  /*23c0*/  PRMT R92, R91, 0x7610, R92 ;  /* 0x000076105b5c7816 */ /* 0x000fe2000000005c */
[----:B------:R-:W-:-:S05]  /*23d0*/  @P1 IMAD.MOV.U32 R91, RZ, RZ, R159 ;  /* 0x000000ffff5b1224 */ /* 0x000fca00078e009f */
[----:B------:R1:W-:Y:S01]  /*23e0*/  @P1 STG.E.U16 desc[UR36][R90.64+0x10], R92 ;  /* 0x0000105c5a001986 */ /* 0x0003e2000c101524 */
[----:B------:R-:W-:Y:S05]  /*23f0*/  @!P2 BRA `(.L_x_38) ;  /* 0x000000000004a947 */ /* 0x000fea0003800000 */
[----:B------:R4:W5:Y:S02]  /*2400*/  LDG.E.LTC128B.U16 R172, desc[UR36][R160.64+0x12] ;  /* 0x00001224a0ac7981 */ /* 0x000964000c1e1520 */
.L_x_38:
[----:B------:R-:W-:Y:S05]  /*2410*/  BSYNC B1 ;  /* 0x0000000000017941 */ /* 0x000fea0003800000 */
.L_x_37:
[----:B-1---5:R-:W-:Y:S01]  /*2420*/  IMAD.U32 R90, R172, 0x10000, RZ ;  /* 0x00010000ac5a7824 */ /* 0x022fe200078e00ff */
[----:B------:R-:W-:Y:S01]  /*2430*/  ISETP.GT.AND P1, PT, R0, 0x8, P0 ;  /* 0x000000080000780c */ /* 0x000fe20000724270 */
[----:B------:R-:W-:Y:S01]  /*2440*/  @P2 IMAD.MOV.U32 R91, RZ, RZ, R159 ;  /* 0x000000ffff5b2224 */ /* 0x000fe200078e009f */
[----:B------:R-:W-:Y:S01]  /*2450*/  BSSY B1, `(.L_x_39) ;  /* 0x0000009000017945 */ /* 0x000fe20003800000 */
[----:B------:R-:W-:-:S04]  /*2460*/  FMUL R90, R90, R155 ;  /* 0x0000009b5a5a7220 */ /* 0x000fc80000400000 */
[----:B------:R-:W-:-:S05]  /*2470*/  FFMA R90, R93, R154, R90 ;  /* 0x0000009a5d5a7223 */ /* 0x000fca000000005a */
[----:B------:R-:W-:-:S04]  /*2480*/  F2FP.BF16.F32.PACK_AB R90, RZ, R90 ;  /* 0x0000005aff5a723e */ /* 0x000fc800000010ff */
[----:B------:R-:W-:Y:S01]  /*2490*/  PRMT R92, R90, 0x7610, R92 ;  /* 0x000076105a5c7816 */ /* 0x000fe2000000005c */
[----:B------:R-:W-:-:S05]  /*24a0*/  @P2 IMAD.MOV.U32 R90, RZ, RZ, R158 ;  /* 0x000000ffff5a2224 */ /* 0x000fca00078e009e */
[----:B------:R1:W-:Y:S01]  /*24b0*/  @P2 STG.E.U16 desc[UR36][R90.64+0x12], R92 ;  /* 0x0000125c5a002986 */ /* 0x0003e2000c101524 */
[----:B------:R-:W-:Y:S05]  /*24c0*/  @!P1 BRA `(.L_x_40) ;  /* 0x0000000000049947 */ /* 0x000fea0003800000 */
[----:B------:R0:W5:Y:S02]  /*24d0*/  LDG.E.LTC128B.U16 R172, desc[UR36][R88.64+0x10] ;  /* 0x0000102458ac7981 */ /* 0x000164000c1e1520 */
.L_x_40:
[----:B------:R-:W-:Y:S05]  /*24e0*/  BSYNC B1 ;  /* 0x0000000000017941 */ /* 0x000fea0003800000 */
.L_x_39:
        /* <DEDUP_REMOVED lines=12> */
.L_x_42:
[----:B------:R-:W-:Y:S05]  /*25b0*/  BSYNC B1 ;  /* 0x0000000000017941 */ /* 0x000fea0003800000 */
.L_x_41:
[----:B-1---5:R-:W-:Y:S01]  /*25c0*/  IMAD.U32 R90, R172, 0x10000, RZ ;  /* 0x00010000ac5a7824 */ /* 0x022fe200078e00ff */
[----:B------:R-:W-:Y:S01]  /*25d0*/  ISETP.GT.AND P1, PT, R0, 0x10, P3 ;  /* 0x000000100000780c */ /* 0x000fe20001f24270 */
[----:B------:R-:W-:Y:S01]  /*25e0*/  @P2 IMAD.MOV.U32 R91, RZ, RZ, R169 ;  /* 0x000000ffff5b2224 */ /* 0x000fe200078e00a9 */
[----:B------:R-:W-:Y:S01]  /*25f0*/  BSSY B1, `(.L_x_43) ;  /* 0x0000009000017945 */ /* 0x000fe20003800000 */
[----:B------:R-:W-:-:S04]  /*2600*/  FMUL R90, R90, R155 ;  /* 0x0000009b5a5a7220 */ /* 0x000fc80000400000 */
[----:B------:R-:W-:-:S05]  /*2610*/  FFMA R90, R95, R154, R90 ;  /* 0x0000009a5f5a7223 */ /* 0x000fca000000005a */
[----:B------:R-:W-:-:S04]  /*2620*/  F2FP.BF16.F32.PACK_AB R90, RZ, R90 ;  /* 0x0000005aff5a723e */ /* 0x000fc800000010ff */
[----:B------:R-:W-:Y:S02]  /*2630*/  PRMT R92, R90, 0x7610, R92 ;  /* 0x000076105a5c7816 */ /* 0x000fe4000000005c */
[----:B------:R-:W-:-:S05]  /*2640*/  @P2 MOV R90, R168 ;  /* 0x000000a8005a2202 */ /* 0x000fca0000000f00 */
[----:B------:R1:W-:Y:S01]  /*2650*/  @P2 STG.E.U16 desc[UR36][R90.64+0x12], R92 ;  /* 0x0000125c5a002986 */ /* 0x0003e2000c101524 */
[----:B------:R-:W-:Y:S05]  /*2660*/  @!P1 BRA `(.L_x_44) ;  /* 0x0000000000049947 */ /* 0x000fea0003800000 */
[----:B------:R0:W5:Y:S02]  /*2670*/  LDG.E.LTC128B.U16 R172, desc[UR36][R160.64+0x20] ;  /* 0x00002024a0ac7981 */ /* 0x000164000c1e1520 */
.L_x_44:
[----:B------:R-:W-:Y:S05]  /*2680*/  BSYNC B1 ;  /* 0x0000000000017941 */ /* 0x000fea0003800000 */
.L_x_43:
        /* <DEDUP_REMOVED lines=12> */
.L_x_46:
[----:B------:R-:W-:Y:S05]  /*2750*/  BSYNC B1 ;  /* 0x0000000000017941 */ /* 0x000fea0003800000 */
.L_x_45:
        /* <DEDUP_REMOVED lines=12> */
.L_x_48:
[----:B------:R-:W-:Y:S05]  /*2820*/  BSYNC B1 ;  /* 0x0000000000017941 */ /* 0x000fea0003800000 */
.L_x_47:
        /* <DEDUP_REMOVED lines=12> */
.L_x_50:
[----:B------:R-:W-:Y:S05]  /*28f0*/  BSYNC B1 ;  /* 0x0000000000017941 */ /* 0x000fea0003800000 */
.L_x_49:
        /* <DEDUP_REMOVED lines=12> */
.L_x_52:
[----:B------:R-:W-:Y:S05]  /*29c0*/  BSYNC B1 ;  /* 0x0000000000017941 */ /* 0x000fea0003800000 */
.L_x_51:
        /* <DEDUP_REMOVED lines=12> */
.L_x_54:
[----:B------:R-:W-:Y:S05]  /*2a90*/  BSYNC B1 ;  /* 0x0000000000017941 */ /* 0x000fea0003800000 */
.L_x_53:
        /* <DEDUP_REMOVED lines=12> */
.L_x_56:
[----:B------:R-:W-:Y:S05]  /*2b60*/  BSYNC B1 ;  /* 0x0000000000017941 */ /* 0x000fea0003800000 */
.L_x_55:
        /* <DEDUP_REMOVED lines=12> */
.L_x_58:
[----:B------:R-:W-:Y:S05]  /*2c30*/  BSYNC B1 ;  /* 0x0000000000017941 */ /* 0x000fea0003800000 */
.L_x_57:
[----:B-1---5:R-:W-:Y:S01]  /*2c40*/  SHF.L.U32 R90, R172, 0x10, RZ ;  /* 0x00000010ac5a7819 */ /* 0x022fe200000006ff */
[----:B------:R-:W-:Y:S01]  /*2c50*/  @P2 IMAD.MOV.U32 R91, RZ, RZ, R169 ;  /* 0x000000ffff5b2224 */ /* 0x000fe200078e00a9 */
[----:B------:R-:W-:Y:S01]  /*2c60*/  ISETP.GT.AND P1, PT, R0, 0x20, P3 ;  /* 0x000000200000780c */ /* 0x000fe20001f24270 */
[----:B------:R-:W-:Y:S02]  /*2c70*/  BSSY B1, `(.L_x_59) ;  /* 0x0000009000017945 */ /* 0x000fe40003800000 */
        /* <DEDUP_REMOVED lines=8> */
.L_x_60:
[----:B------:R-:W-:Y:S05]  /*2d00*/  BSYNC B1 ;  /* 0x0000000000017941 */ /* 0x000fea0003800000 */
.L_x_59:
        /* <DEDUP_REMOVED lines=12> */
.L_x_62:
[----:B------:R-:W-:Y:S05]  /*2dd0*/  BSYNC B1 ;  /* 0x0000000000017941 */ /* 0x000fea0003800000 */
.L_x_61:
        /* <DEDUP_REMOVED lines=12> */
.L_x_64:
[----:B------:R-:W-:Y:S05]  /*2ea0*/  BSYNC B1 ;  /* 0x0000000000017941 */ /* 0x000fea0003800000 */
.L_x_63:
[----:B-1---5:R-:W-:Y:S01]  /*2eb0*/  IMAD.U32 R90, R172, 0x10000, RZ ;  /* 0x00010000ac5a7824 */ /* 0x022fe200078e00ff */
[----:B------:R-:W-:Y:S01]  /*2ec0*/  ISETP.GT.AND P2, PT, R0, 0x21, P0 ;  /* 0x000000210000780c */ /* 0x000fe20000744270 */
[----:B------:R-:W-:Y:S02]  /*2ed0*/  BSSY B1, `(.L_x_65) ;  /* 0x000000a000017945 */ /* 0x000fe40003800000 */
[----:B------:R-:W-:Y:S01]  /*2ee0*/  FMUL R91, R90, R155 ;  /* 0x0000009b5a5b7220 */ /* 0x000fe20000400000 */
[----:B------:R-:W-:-:S03]  /*2ef0*/  @P1 IMAD.MOV.U32 R90, RZ, RZ, R168 ;  /* 0x000000ffff5a1224 */ /* 0x000fc600078e00a8 */
[----:B------:R-:W-:-:S05]  /*2f00*/  FFMA R91, R106, R154, R91 ;  /* 0x0000009a6a5b7223 */ /* 0x000fca000000005b */
[----:B------:R-:W-:-:S04]  /*2f10*/  F2FP.BF16.F32.PACK_AB R91, RZ, R91 ;  /* 0x0000005bff5b723e */ /* 0x000fc800000010ff */
[----:B------:R-:W-:Y:S02]  /*2f20*/  PRMT R92, R91, 0x7610, R92 ;  /* 0x000076105b5c7816 */ /* 0x000fe4000000005c */
[----:B------:R-:W-:-:S05]  /*2f30*/  @P1 MOV R91, R169 ;  /* 0x000000a9005b1202 */ /* 0x000fca0000000f00 */
[----:B------:R1:W-:Y:S01]  /*2f40*/  @P1 STG.E.U16 desc[UR36][R90.64+0x40], R92 ;  /* 0x0000405c5a001986 */ /* 0x0003e2000c101524 */
[----:B------:R-:W-:Y:S05]  /*2f50*/  @!P2 BRA `(.L_x_66) ;  /* 0x000000000004a947 */ /* 0x000fea0003800000 */
[----:B------:R0:W5:Y:S02]  /*2f60*/  LDG.E.LTC128B.U16 R172, desc[UR36][R88.64+0x42] ;  /* 0x0000422458ac7981 */ /* 0x000164000c1e1520 */
.L_x_66:
[----:B------:R-:W-:Y:S05]  /*2f70*/  BSYNC B1 ;  /* 0x0000000000017941 */ /* 0x000fea0003800000 */
.L_x_65:
        /* <DEDUP_REMOVED lines=12> */
.L_x_68:
[----:B------:R-:W-:Y:S05]  /*3040*/  BSYNC B1 ;  /* 0x0000000000017941 */ /* 0x000fea0003800000 */
.L_x_67:
        /* <DEDUP_REMOVED lines=12> */
.L_x_70:
[----:B------:R-:W-:Y:S05]  /*3110*/  BSYNC B1 ;  /* 0x0000000000017941 */ /* 0x000fea0003800000 */
.L_x_69:
        /* <DEDUP_REMOVED lines=12> */
.L_x_72:
[----:B------:R-:W-:Y:S05]  /*31e0*/  BSYNC B1 ;  /* 0x0000000000017941 */ /* 0x000fea0003800000 */
.L_x_71:
[----:B-1---5:R-:W-:Y:S01]  /*31f0*/  IMAD.U32 R90, R172, 0x10000, RZ ;  /* 0x00010000ac5a7824 */ /* 0x022fe200078e00ff */
[----:B------:R-:W-:Y:S01]  /*3200*/  ISETP.GT.AND P2, PT, R0, 0x29, P0 ;  /* 0x000000290000780c */ /* 0x000fe20000744270 */
[----:B------:R-:W-:Y:S02]  /*3210*/  BSSY B1, `(.L_x_73) ;  /* 0x000000a000017945 */ /* 0x000fe40003800000 */
[----:B------:R-:W-:Y:S01]  /*3220*/  FMUL R91, R90, R155 ;  /* 0x0000009b5a5b7220 */ /* 0x000fe20000400000 */
[----:B------:R-:W-:-:S03]  /*3230*/  @P1 MOV R90, R168 ;  /* 0x000000a8005a1202 */ /* 0x000fc60000000f00 */
[----:B------:R-:W-:-:S05]  /*3240*/  FFMA R91, R110, R154, R91 ;  /* 0x0000009a6e5b7223 */ /* 0x000fca000000005b */
[----:B------:R-:W-:-:S04]  /*3250*/  F2FP.BF16.F32.PACK_AB R91, RZ, R91 ;  /* 0x0000005bff5b723e */ /* 0x000fc800000010ff */
[----:B------:R-:W-:Y:S01]  /*3260*/  PRMT R92, R91, 0x7610, R92 ;  /* 0x000076105b5c7816 */ /* 0x000fe2000000005c */
[----:B------:R-:W-:-:S05]  /*3270*/  @P1 IMAD.MOV.U32 R91, RZ, RZ, R169 ;  /* 0x000000ffff5b1224 */ /* 0x000fca00078e00a9 */
[----:B------:R1:W-:Y:S01]  /*3280*/  @P1 STG.E.U16 desc[UR36][R90.64+0x50], R92 ;  /* 0x0000505c5a001986 */ /* 0x0003e2000c101524 */
[----:B------:R-:W-:Y:S05]  /*3290*/  @!P2 BRA `(.L_x_74) ;  /* 0x000000000004a947 */ /* 0x000fea0003800000 */
[----:B------:R0:W5:Y:S02]  /*32a0*/  LDG.E.LTC128B.U16 R172, desc[UR36][R88.64+0x52] ;  /* 0x0000522458ac7981 */ /* 0x000164000c1e1520 */
.L_x_74:
[----:B------:R-:W-:Y:S05]  /*32b0*/  BSYNC B1 ;  /* 0x0000000000017941 */ /* 0x000fea0003800000 */
.L_x_73:
        /* <DEDUP_REMOVED lines=12> */
.L_x_76:
[----:B------:R-:W-:Y:S05]  /*3380*/  BSYNC B1 ;  /* 0x0000000000017941 */ /* 0x000fea0003800000 */
.L_x_75:
        /* <DEDUP_REMOVED lines=12> */
.L_x_78:
[----:B------:R-:W-:Y:S05]  /*3450*/  BSYNC B1 ;  /* 0x0000000000017941 */ /* 0x000fea0003800000 */
.L_x_77:
        /* <DEDUP_REMOVED lines=12> */
.L_x_80:
[----:B------:R-:W-:Y:S05]  /*3520*/  BSYNC B1 ;  /* 0x0000000000017941 */ /* 0x000fea0003800000 */
.L_x_79:
[----:B-1---5:R-:W-:Y:S01]  /*3530*/  SHF.L.U32 R90, R172, 0x10, RZ ;  /* 0x00000010ac5a7819 */ /* 0x022fe200000006ff */
[----:B------:R-:W-:Y:S01]  /*3540*/  BSSY B1, `(.L_x_81) ;  /* 0x000000b000017945 */ /* 0x000fe20003800000 */
[----:B------:R-:W-:-:S03]  /*3550*/  ISETP.GT.AND P2, PT, R0, 0x31, P0 ;  /* 0x000000310000780c */ /* 0x000fc60000744270 */
        /* <DEDUP_REMOVED lines=9> */
.L_x_82:
[----:B------:R-:W-:Y:S05]  /*35f0*/  BSYNC B1 ;  /* 0x0000000000017941 */ /* 0x000fea0003800000 */
.L_x_81:
        /* <DEDUP_REMOVED lines=12> */
.L_x_84:
[----:B------:R-:W-:Y:S05]  /*36c0*/  BSYNC B1 ;  /* 0x0000000000017941 */ /* 0x000fea0003800000 */
.L_x_83:
        /* <DEDUP_REMOVED lines=12> */
.L_x_86:
[----:B------:R-:W-:Y:S05]  /*3790*/  BSYNC B1 ;  /* 0x0000000000017941 */ /* 0x000fea0003800000 */
.L_x_85:
[----:B-1---5:R-:W-:Y:S01]  /*37a0*/  IMAD.U32 R90, R172, 0x10000, RZ ;  /* 0x00010000ac5a7824 */ /* 0x022fe200078e00ff */
[----:B------:R-:W-:Y:S01]  /*37b0*/  @P2 MOV R91, R159 ;  /* 0x0000009f005b2202 */ /* 0x000fe20000000f00 */
[----:B------:R-:W-:Y:S01]  /*37c0*/  BSSY B1, `(.L_x_87) ;  /* 0x000000a000017945 */ /* 0x000fe20003800000 */
[----:B------:R-:W-:Y:S01]  /*37d0*/  ISETP.GT.AND P1, PT, R0, 0x38, P0 ;  /* 0x000000380000780c */ /* 0x000fe20000724270 */
        /* <DEDUP_REMOVED lines=8> */
.L_x_88:
[----:B------:R-:W-:Y:S05]  /*3860*/  BSYNC B1 ;  /* 0x0000000000017941 */ /* 0x000fea0003800000 */
.L_x_87:
        /* <DEDUP_REMOVED lines=12> */
.L_x_90:
[----:B------:R-:W-:Y:S05]  /*3930*/  BSYNC B1 ;  /* 0x0000000000017941 */ /* 0x000fea0003800000 */
.L_x_89:
        /* <DEDUP_REMOVED lines=12> */
.L_x_92:
[----:B------:R-:W-:Y:S05]  /*3a00*/  BSYNC B1 ;  /* 0x0000000000017941 */ /* 0x000fea0003800000 */
.L_x_91:
        /* <DEDUP_REMOVED lines=12> */
.L_x_94:
[----:B------:R-:W-:Y:S05]  /*3ad0*/  BSYNC B1 ;  /* 0x0000000000017941 */ /* 0x000fea0003800000 */
.L_x_93:
        /* <DEDUP_REMOVED lines=12> */
.L_x_96:
[----:B------:R-:W-:Y:S05]  /*3ba0*/  BSYNC B1 ;  /* 0x0000000000017941 */ /* 0x000fea0003800000 */
.L_x_95:
        /* <DEDUP_REMOVED lines=12> */
.L_x_98:
[----:B------:R-:W-:Y:S05]  /*3c70*/  BSYNC B1 ;  /* 0x0000000000017941 */ /* 0x000fea0003800000 */
.L_x_97:
        /* <DEDUP_REMOVED lines=12> */
.L_x_100:
[----:B------:R-:W-:Y:S05]  /*3d40*/  BSYNC B1 ;  /* 0x0000000000017941 */ /* 0x000fea0003800000 */
.L_x_99:
        /* <DEDUP_REMOVED lines=12> */
.L_x_102:
[----:B------:R-:W-:Y:S05]  /*3e10*/  BSYNC B1 ;  /* 0x0000000000017941 */ /* 0x000fea0003800000 */
.L_x_101:
        /* <DEDUP_REMOVED lines=12> */
.L_x_104:
[----:B------:R-:W-:Y:S05]  /*3ee0*/  BSYNC B1 ;  /* 0x0000000000017941 */ /* 0x000fea0003800000 */
.L_x_103:
        /* <DEDUP_REMOVED lines=12> */
.L_x_106:
[----:B------:R-:W-:Y:S05]  /*3fb0*/  BSYNC B1 ;  /* 0x0000000000017941 */ /* 0x000fea0003800000 */
.L_x_105:
        /* <DEDUP_REMOVED lines=12> */
.L_x_108:
[----:B------:R-:W-:Y:S05]  /*4080*/  BSYNC B1 ;  /* 0x0000000000017941 */ /* 0x000fea0003800000 */
.L_x_107:
        /* <DEDUP_REMOVED lines=12> */
.L_x_110:
[----:B------:R-:W-:Y:S05]  /*4150*/  BSYNC B1 ;  /* 0x0000000000017941 */ /* 0x000fea0003800000 */
.L_x_109:
        /* <DEDUP_REMOVED lines=12> */
.L_x_112:
[----:B------:R-:W-:Y:S05]  /*4220*/  BSYNC B1 ;  /* 0x0000000000017941 */ /* 0x000fea0003800000 */
.L_x_111:
        /* <DEDUP_REMOVED lines=12> */
.L_x_114:
[----:B------:R-:W-:Y:S05]  /*42f0*/  BSYNC B1 ;  /* 0x0000000000017941 */ /* 0x000fea0003800000 */
.L_x_113:
        /* <DEDUP_REMOVED lines=12> */
.L_x_116:
[----:B------:R-:W-:Y:S05]  /*43c0*/  BSYNC B1 ;  /* 0x0000000000017941 */ /* 0x000fea0003800000 */
.L_x_115:
        /* <DEDUP_REMOVED lines=12> */
.L_x_118:
[----:B------:R-:W-:Y:S05]  /*4490*/  BSYNC B1 ;  /* 0x0000000000017941 */ /* 0x000fea0003800000 */
.L_x_117:
        /* <DEDUP_REMOVED lines=12> */
.L_x_120:
[----:B------:R-:W-:Y:S05]  /*4560*/  BSYNC B1 ;  /* 0x0000000000017941 */ /* 0x000fea0003800000 */
.L_x_119:
        /* <DEDUP_REMOVED lines=12> */
.L_x_122:
[----:B------:R-:W-:Y:S05]  /*4630*/  BSYNC B1 ;  /* 0x0000000000017941 */ /* 0x000fea0003800000 */
.L_x_121:
        /* <DEDUP_REMOVED lines=12> */
.L_x_124:
[----:B------:R-:W-:Y:S05]  /*4700*/  BSYNC B1 ;  /* 0x0000000000017941 */ /* 0x000fea0003800000 */
.L_x_123:
        /* <DEDUP_REMOVED lines=12> */
.L_x_126:
[----:B------:R-:W-:Y:S05]  /*47d0*/  BSYNC B1 ;  /* 0x0000000000017941 */ /* 0x000fea0003800000 */
.L_x_125:
        /* <DEDUP_REMOVED lines=12> */
.L_x_128:
[----:B------:R-:W-:Y:S05]  /*48a0*/  BSYNC B1 ;  /* 0x0000000000017941 */ /* 0x000fea0003800000 */
.L_x_127:
        /* <DEDUP_REMOVED lines=12> */
.L_x_130:
[----:B------:R-:W-:Y:S05]  /*4970*/  BSYNC B1 ;  /* 0x0000000000017941 */ /* 0x000fea0003800000 */
.L_x_129:
        /* <DEDUP_REMOVED lines=12> */
.L_x_132:
[----:B------:R-:W-:Y:S05]  /*4a40*/  BSYNC B1 ;  /* 0x0000000000017941 */ /* 0x000fea0003800000 */
.L_x_131:
        /* <DEDUP_REMOVED lines=12> */
.L_x_134:
[----:B------:R-:W-:Y:S05]  /*4b10*/  BSYNC B1 ;  /* 0x0000000000017941 */ /* 0x000fea0003800000 */
.L_x_133:
        /* <DEDUP_REMOVED lines=12> */
.L_x_136:
[----:B------:R-:W-:Y:S05]  /*4be0*/  BSYNC B1 ;  /* 0x0000000000017941 */ /* 0x000fea0003800000 */
.L_x_135:
        /* <DEDUP_REMOVED lines=12> */
.L_x_138:
[----:B------:R-:W-:Y:S05]  /*4cb0*/  BSYNC B1 ;  /* 0x0000000000017941 */ /* 0x000fea0003800000 */
.L_x_137:
        /* <DEDUP_REMOVED lines=12> */
.L_x_140:
[----:B------:R-:W-:Y:S05]  /*4d80*/  BSYNC B1 ;  /* 0x0000000000017941 */ /* 0x000fea0003800000 */
.L_x_139:
        /* <DEDUP_REMOVED lines=12> */
.L_x_142:
[----:B------:R-:W-:Y:S05]  /*4e50*/  BSYNC B1 ;  /* 0x0000000000017941 */ /* 0x000fea0003800000 */
.L_x_141:
        /* <DEDUP_REMOVED lines=12> */
.L_x_144:
[----:B------:R-:W-:Y:S05]  /*4f20*/  BSYNC B1 ;  /* 0x0000000000017941 */ /* 0x000fea0003800000 */
.L_x_143:
        /* <DEDUP_REMOVED lines=12> */
.L_x_146:
[----:B------:R-:W-:Y:S05]  /*4ff0*/  BSYNC B1 ;  /* 0x0000000000017941 */ /* 0x000fea0003800000 */
.L_x_145:
        /* <DEDUP_REMOVED lines=12> */
.L_x_148:
[----:B------:R-:W-:Y:S05]  /*50c0*/  BSYNC B1 ;  /* 0x0000000000017941 */ /* 0x000fea0003800000 */
.L_x_147:
        /* <DEDUP_REMOVED lines=12> */
.L_x_150:
[----:B------:R-:W-:Y:S05]  /*5190*/  BSYNC B1 ;  /* 0x0000000000017941 */ /* 0x000fea0003800000 */
.L_x_149:
        /* <DEDUP_REMOVED lines=12> */
.L_x_152:
[----:B------:R-:W-:Y:S05]  /*5260*/  BSYNC B1 ;  /* 0x0000000000017941 */ /* 0x000fea0003800000 */
.L_x_151:
[----:B-----5:R-:W-:Y:S01]  /*5270*/  IMAD.U32 R8, R172, 0x10000, RZ ;  /* 0x00010000ac087824 */ /* 0x020fe200078e00ff */
[----:B------:R-:W-:Y:S01]  /*5280*/  ISETP.GT.AND P1, PT, R0, 0x79, P0 ;  /* 0x000000790000780c */ /* 0x000fe20000724270 */
[----:B------:R-:W-:Y:S01]  /*5290*/  BSSY B1, `(.L_x_153) ;  /* 0x000000c000017945 */ /* 0x000fe20003800000 */
[----:B------:R-:W-:Y:S01]  /*52a0*/  IADD3 R153, P0, R153, 0x80, RZ ;  /* 0x0000008099997810 */ /* 0x000fe20007f1e0ff */
[----:B-1----:R-:W-:Y:S01]  /*52b0*/  FMUL R91, R8, R155 ;  /* 0x0000009b085b7220 */ /* 0x002fe20000400000 */
[----:B------:R-:W-:-:S03]  /*52c0*/  @P2 MOV R8, R168 ;  /* 0x000000a800082202 */ /* 0x000fc60000000f00 */
[----:B------:R-:W-:-:S05]  /*52d0*/  FFMA R91, R150, R154, R91 ;  /* 0x0000009a965b7223 */ /* 0x000fca000000005b */
[----:B------:R-:W-:-:S04]  /*52e0*/  F2FP.BF16.F32.PACK_AB R91, RZ, R91 ;  /* 0x0000005bff5b723e */ /* 0x000fc800000010ff */
[----:B------:R-:W-:Y:S01]  /*52f0*/  PRMT R90, R91, 0x7610, R90 ;  /* 0x000076105b5a7816 */ /* 0x000fe2000000005a */
[----:B------:R-:W-:Y:S02]  /*5300*/  IMAD.X R91, RZ, RZ, R9, P0 ;  /* 0x000000ffff5b7224 */ /* 0x000fe400000e0609 */
[----:B------:R-:W-:-:S05]  /*5310*/  @P2 IMAD.MOV.U32 R9, RZ, RZ, R169 ;  /* 0x000000ffff092224 */ /* 0x000fca00078e00a9 */
[----:B------:R1:W-:Y:S01]  /*5320*/  @P2 STG.E.U16 desc[UR36][R8.64+0xf0], R90 ;  /* 0x0000f05a08002986 */ /* 0x0003e2000c101524 */
[----:B------:R-:W-:Y:S05]  /*5330*/  @!P1 BRA `(.L_x_154) ;  /* 0x0000000000049947 */ /* 0x000fea0003800000 */
[----:B------:R0:W5:Y:S02]  /*5340*/  LDG.E.LTC128B.U16 R172, desc[UR36][R88.64+0xf2] ;  /* 0x0000f22458ac7981 */ /* 0x000164000c1e1520 */
.L_x_154:
[----:B------:R-:W-:Y:S05]  /*5350*/  BSYNC B1 ;  /* 0x0000000000017941 */ /* 0x000fea0003800000 */
.L_x_153:
[----:B-1---5:R-:W-:Y:S01]  /*5360*/  IMAD.U32 R8, R172, 0x10000, RZ ;  /* 0x00010000ac087824 */ /* 0x022fe200078e00ff */
[----:B------:R-:W-:Y:S01]  /*5370*/  ISETP.GT.AND P0, PT, R3, 0x80, PT ;  /* 0x000000800300780c */ /* 0x000fe20003f04270 */
[-C--:B------:R-:W-:Y:S02]  /*5380*/  IMAD R90, R91, R14.reuse, RZ ;  /* 0x0000000e5b5a7224 */ /* 0x080fe400078e02ff */
[----:B0-2---:R-:W-:Y:S01]  /*5390*/  FMUL R88, R8, R155 ;  /* 0x0000009b08587220 */ /* 0x005fe20000400000 */
[----:B------:R-:W-:Y:S01]  /*53a0*/  IMAD.WIDE.U32 R8, R153, R14, R156 ;  /* 0x0000000e99087225 */ /* 0x000fe200078e009c */
[----:B------:R-:W-:-:S03]  /*53b0*/  ISETP.GT.AND P3, PT, R0, RZ, P0 ;  /* 0x000000ff0000720c */ /* 0x000fc60000764270 */
[----:B------:R-:W-:Y:S01]  /*53c0*/  FFMA R151, R151, R154, R88 ;  /* 0x0000009a97977223 */ /* 0x000fe20000000058 */
[----:B------:R-:W-:Y:S01]  /*53d0*/  IMAD R97, R153, R15, R90 ;  /* 0x0000000f99617224 */ /* 0x000fe200078e025a */
[----:B------:R-:W-:-:S03]  /*53e0*/  LEA R88, P2, R8, R10, 0x1 ;  /* 0x0000000a08587211 */ /* 0x000fc600078408ff */
[----:B------:R-:W-:Y:S01]  /*53f0*/  IMAD.IADD R9, R9, 0x1, R97 ;  /* 0x0000000109097824 */ /* 0x000fe200078e0261 */
[----:B------:R-:W-:-:S04]  /*5400*/  F2FP.BF16.F32.PACK_AB R151, RZ, R151 ;  /* 0x00000097ff97723e */ /* 0x000fc800000010ff */
[----:B------:R-:W-:Y:S01]  /*5410*/  LEA.HI.X R89, R8, R11, R9, 0x1, P2 ;  /* 0x0000000b08597211 */ /* 0x000fe200010f0c09 */
[----:B------:R0:W-:Y:S04]  /*5420*/  @P1 STG.E.U16 desc[UR36][R168.64+0xf2], R151 ;  /* 0x0000f297a8001986 */ /* 0x0001e8000c101524 */
[----:B------:R-:W2:Y:S01]  /*5430*/  @P3 LDG.E.LTC128B.U16 R172, desc[UR36][R88.64] ;  /* 0x0000002458ac3981 */ /* 0x000ea2000c1e1520 */
[----:B------:R-:W-:Y:S01]  /*5440*/  IMAD.WIDE.U32 R8, R153, R14, R6 ;  /* 0x0000000e99087225 */ /* 0x000fe200078e0006 */
[----:B------:R-:W-:Y:S01]  /*5450*/  SHF.L.U64.HI R95, R4, 0x8, R5 ;  /* 0x00000008045f7819 */ /* 0x000fe20000010205 */
[----:B------:R-:W-:Y:S01]  /*5460*/  BSSY B1, `(.L_x_155) ;  /* 0x0000011000017945 */ /* 0x000fe20003800000 */
[----:B------:R-:W-:Y:S01]  /*5470*/  ISETP.GT.AND P2, PT, R0, 0x1, P0 ;  /* 0x000000010000780c */ /* 0x000fe20000744270 */
[----:B------:R-:W-:-:S02]  /*5480*/  IMAD.IADD R9, R97, 0x1, R9 ;  /* 0x0000000161097824 */ /* 0x000fc400078e0209 */
[----:B------:R-:W-:Y:S02]  /*5490*/  IMAD.SHL.U32 R93, R4, 0x100, RZ ;  /* 0x00000100045d7824 */ /* 0x000fe400078e00ff */
[----:B--2---:R-:W-:-:S04]  /*54a0*/  IMAD.U32 R90, R172, 0x10000, RZ ;  /* 0x00010000ac5a7824 */ /* 0x004fc800078e00ff */
[----:B------:R-:W-:Y:S01]  /*54b0*/  FMUL R15, R90, R155 ;  /* 0x0000009b5a0f7220 */ /* 0x000fe20000400000 */
[----:B------:R-:W-:Y:S01]  /*54c0*/  IMAD.WIDE.U32 R90, R23, R12, R8 ;  /* 0x0000000c175a7225 */ /* 0x000fe200078e0008 */
[----:B------:R-:W-:-:S03]  /*54d0*/  IADD3 R8, P1, R93, R158, RZ ;  /* 0x0000009e5d087210 */ /* 0x000fc60007f3e0ff */
[----:B------:R-:W-:Y:S01]  /*54e0*/  FFMA R15, R24, R154, R15 ;  /* 0x0000009a180f7223 */ /* 0x000fe2000000000f */
[----:B------:R-:W-:Y:S01]  /*54f0*/  IMAD.IADD R5, R13, 0x1, R91 ;  /* 0x000000010d057824 */ /* 0x000fe200078e025b */
[C---:B------:R-:W-:Y:S01]  /*5500*/  LEA R4, P4, R90.reuse, R10, 0x1 ;  /* 0x0000000a5a047211 */ /* 0x040fe200078808ff */
[----:B------:R-:W-:Y:S02]  /*5510*/  IMAD.X R9, R95, 0x1, R159, P1 ;  /* 0x000000015f097824 */ /* 0x000fe400008e069f */
[----:B------:R-:W-:Y:S02]  /*5520*/  F2FP.BF16.F32.PACK_AB R15, RZ, R15 ;  /* 0x0000000fff0f723e */ /* 0x000fe400000010ff */
[----:B------:R-:W-:-:S03]  /*5530*/  LEA.HI.X R5, R90, R11, R5, 0x1, P4 ;  /* 0x0000000b5a057211 */ /* 0x000fc600020f0c05 */
[----:B------:R0:W-:Y:S01]  /*5540*/  @P3 STG.E.U16 desc[UR36][R8.64], R15 ;  /* 0x0000000f08003986 */ /* 0x0001e2000c101524 */
[----:B------:R-:W-:Y:S05]  /*5550*/  @!P2 BRA `(.L_x_156) ;  /* 0x000000000004a947 */ /* 0x000fea0003800000 */
[----:B------:R1:W5:Y:S02]  /*5560*/  LDG.E.LTC128B.U16 R172, desc[UR36][R4.64+0x2] ;  /* 0x0000022404ac7981 */ /* 0x000364000c1e1520 */
.L_x_156:
[----:B------:R-:W-:Y:S05]  /*5570*/  BSYNC B1 ;  /* 0x0000000000017941 */ /* 0x000fea0003800000 */
.L_x_155:
[----:B-----5:R-:W-:Y:S01]  /*5580*/  IMAD.U32 R24, R172, 0x10000, RZ ;  /* 0x00010000ac187824 */ /* 0x020fe200078e00ff */
[----:B------:R-:W-:Y:S01]  /*5590*/  ISETP.GT.AND P1, PT, R3, 0x88, PT ;  /* 0x000000880300780c */ /* 0x000fe20003f24270 */
[----:B0-----:R-:W-:Y:S01]  /*55a0*/  IMAD.WIDE.U32 R14, R153, R14, R162 ;  /* 0x0000000e990e7225 */ /* 0x001fe200078e00a2 */
[----:B------:R-:W-:Y:S03]  /*55b0*/  BSSY B1, `(.L_x_157) ;  /* 0x000000e000017945 */ /* 0x000fe60003800000 */
[----:B------:R-:W-:Y:S01]  /*55c0*/  FMUL R24, R24, R155 ;  /* 0x0000009b18187220 */ /* 0x000fe20000400000 */
[----:B------:R-:W-:Y:S01]  /*55d0*/  ISETP.GT.AND P3, PT, R0, RZ, P1 ;  /* 0x000000ff0000720c */ /* 0x000fe20000f64270 */
[----:B------:R-:W-:Y:S01]  /*55e0*/  IMAD.IADD R97, R97, 0x1, R15 ;  /* 0x0000000161617824 */ /* 0x000fe200078e020f */
[----:B------:R-:W-:Y:S01]  /*55f0*/  IADD3 R21, P5, R20, R14, RZ ;  /* 0x0000000e14157210 */ /* 0x000fe20007fbe0ff */
[----:B------:R-:W-:Y:S01]  /*5600*/  FFMA R24, R25, R154, R24 ;  /* 0x0000009a19187223 */ /* 0x000fe20000000018 */
[----:B------:R-:W-:-:S02]  /*5610*/  IADD3 R20, P4, R6, R14, RZ ;  /* 0x0000000e06147210 */ /* 0x000fc40007f9e0ff */
[----:B------:R-:W-:Y:S02]  /*5620*/  IADD3.X R156, R97, R157, RZ, P5, !PT ;  /* 0x0000009d619c7210 */ /* 0x000fe40002ffe4ff */
[----:B------:R-:W-:Y:S02]  /*5630*/  F2FP.BF16.F32.PACK_AB R24, RZ, R24 ;  /* 0x00000018ff18723e */ /* 0x000fe400000010ff */
[----:B------:R-:W-:-:S03]  /*5640*/  LEA R14, P5, R21, R10, 0x1 ;  /* 0x0000000a150e7211 */ /* 0x000fc600078a08ff */
[----:B------:R0:W-:Y:S01]  /*5650*/  @P2 STG.E.U16 desc[UR36][R8.64+0x2], R24 ;  /* 0x0000021808002986 */ /* 0x0001e2000c101524 */
[----:B------:R-:W-:Y:S01]  /*5660*/  LEA.HI.X R15, R21, R11, R156, 0x1, P5 ;  /* 0x0000000b150f7211 */ /* 0x000fe200028f0c9c */
[----:B------:R-:W-:Y:S08]  /*5670*/  @!P3 BRA `(.L_x_158) ;  /* 0x000000000004b947 */ /* 0x000ff00003800000 */
[----:B------:R2:W5:Y:S02]  /*5680*/  LDG.E.LTC128B.U16 R172, desc[UR36][R14.64] ;  /* 0x000000240eac7981 */ /* 0x000564000c1e1520 */
.L_x_158:
[----:B------:R-:W-:Y:S05]  /*5690*/  BSYNC B1 ;  /* 0x0000000000017941 */ /* 0x000fea0003800000 */
.L_x_157:
[----:B-----5:R-:W-:Y:S01]  /*56a0*/  IMAD.U32 R6, R172, 0x10000, RZ ;  /* 0x00010000ac067824 */ /* 0x020fe200078e00ff */
[----:B------:R-:W-:Y:S01]  /*56b0*/  ISETP.GT.AND P2, PT, R0, 0x1, P1 ;  /* 0x000000010000780c */ /* 0x000fe20000f44270 */
[----:B------:R-:W-:Y:S01]  /*56c0*/  IMAD.X R21, R7, 0x1, R97, P4 ;  /* 0x0000000107157824 */ /* 0x000fe200020e0661 */
[----:B------:R-:W-:Y:S01]  /*56d0*/  BSSY B1, `(.L_x_159) ;  /* 0x000000d000017945 */ /* 0x000fe20003800000 */
[----:B------:R-:W-:Y:S01]  /*56e0*/  FMUL R3, R6, R155 ;  /* 0x0000009b06037220 */ /* 0x000fe20000400000 */
[----:B------:R-:W-:Y:S01]  /*56f0*/  IADD3 R6, P4, R8, R165, RZ ;  /* 0x000000a508067210 */ /* 0x000fe20007f9e0ff */
[----:B--2---:R-:W-:-:S04]  /*5700*/  IMAD.WIDE.U32 R14, R23, R12, R20 ;  /* 0x0000000c170e7225 */ /* 0x004fc800078e0014 */
[----:B------:R-:W-:Y:S01]  /*5710*/  FFMA R3, R26, R154, R3 ;  /* 0x0000009a1a037223 */ /* 0x000fe20000000003 */
[----:B------:R-:W-:Y:S01]  /*5720*/  IMAD.X R7, R9, 0x1, R167, P4 ;  /* 0x0000000109077824 */ /* 0x000fe200020e06a7 */
[----:B------:R-:W-:Y:S01]  /*5730*/  LEA R10, P5, R14, R10, 0x1 ;  /* 0x0000000a0e0a7211 */ /* 0x000fe200078a08ff */
[----:B------:R-:W-:Y:S02]  /*5740*/  IMAD.IADD R13, R13, 0x1, R15 ;  /* 0x000000010d0d7824 */ /* 0x000fe400078e020f */
[----:B------:R-:W-:-:S03]  /*5750*/  F2FP.BF16.F32.PACK_AB R3, RZ, R3 ;  /* 0x00000003ff03723e */ /* 0x000fc600000010ff */
[----:B------:R-:W-:Y:S02]  /*5760*/  LEA.HI.X R11, R14, R11, R13, 0x1, P5 ;  /* 0x0000000b0e0b7211 */ /* 0x000fe400028f0c0d */
[----:B------:R2:W-:Y:S01]  /*5770*/  @P3 STG.E.U16 desc[UR36][R6.64], R3 ;  /* 0x0000000306003986 */ /* 0x0005e2000c101524 */
[----:B------:R-:W-:Y:S05]  /*5780*/  @!P2 BRA `(.L_x_160) ;  /* 0x000000000004a947 */ /* 0x000fea0003800000 */
[----:B------:R0:W5:Y:S02]  /*5790*/  LDG.E.LTC128B.U16 R172, desc[UR36][R10.64+0x2] ;  /* 0x000002240aac7981 */ /* 0x000164000c1e1520 */
.L_x_160:
[----:B------:R-:W-:Y:S05]  /*57a0*/  BSYNC B1 ;  /* 0x0000000000017941 */ /* 0x000fea0003800000 */
.L_x_159:
[----:B-----5:R-:W-:Y:S01]  /*57b0*/  IMAD.U32 R12, R172, 0x10000, RZ ;  /* 0x00010000ac0c7824 */ /* 0x020fe200078e00ff */
[----:B------:R-:W-:Y:S01]  /*57c0*/  ISETP.GT.AND P3, PT, R0, 0x8, P0 ;  /* 0x000000080000780c */ /* 0x000fe20000764270 */
[----:B------:R-:W-:Y:S02]  /*57d0*/  BSSY B1, `(.L_x_161) ;  /* 0x0000007000017945 */ /* 0x000fe40003800000 */
[----:B------:R-:W-:-:S04]  /*57e0*/  FMUL R12, R12, R155 ;  /* 0x0000009b0c0c7220 */ /* 0x000fc80000400000 */
[----:B------:R-:W-:-:S05]  /*57f0*/  FFMA R12, R27, R154, R12 ;  /* 0x0000009a1b0c7223 */ /* 0x000fca000000000c */
[----:B------:R-:W-:-:S05]  /*5800*/  F2FP.BF16.F32.PACK_AB R12, RZ, R12 ;  /* 0x0000000cff0c723e */ /* 0x000fca00000010ff */
[----:B------:R0:W-:Y:S01]  /*5810*/  @P2 STG.E.U16 desc[UR36][R6.64+0x2], R12 ;  /* 0x0000020c06002986 */ /* 0x0001e2000c101524 */
[----:B------:R-:W-:Y:S05]  /*5820*/  @!P3 BRA `(.L_x_162) ;  /* 0x000000000004b947 */ /* 0x000fea0003800000 */
[----:B------:R0:W5:Y:S02]  /*5830*/  LDG.E.LTC128B.U16 R172, desc[UR36][R4.64+0x10] ;  /* 0x0000102404ac7981 */ /* 0x000164000c1e1520 */
.L_x_162:
[----:B------:R-:W-:Y:S05]  /*5840*/  BSYNC B1 ;  /* 0x0000000000017941 */ /* 0x000fea0003800000 */
.L_x_161:
[----:B0-2--5:R-:W-:Y:S01]  /*5850*/  IMAD.U32 R6, R172, 0x10000, RZ ;  /* 0x00010000ac067824 */ /* 0x025fe200078e00ff */
[----:B------:R-:W-:Y:S01]  /*5860*/  ISETP.GT.AND P2, PT, R0, 0x9, P0 ;  /* 0x000000090000780c */ /* 0x000fe20000744270 */
[----:B------:R-:W-:Y:S01]  /*5870*/  IMAD.MOV.U32 R7, RZ, RZ, R9 ;  /* 0x000000ffff077224 */ /* 0x000fe200078e0009 */
[----:B------:R-:W-:Y:S01]  /*5880*/  BSSY B1, `(.L_x_163) ;  /* 0x0000008000017945 */ /* 0x000fe20003800000 */
[----:B------:R-:W-:Y:S01]  /*5890*/  FMUL R3, R6, R155 ;  /* 0x0000009b06037220 */ /* 0x000fe20000400000 */
[----:B------:R-:W-:-:S03]  /*58a0*/  IMAD.MOV.U32 R6, RZ, RZ, R8 ;  /* 0x000000ffff067224 */ /* 0x000fc600078e0008 */
[----:B------:R-:W-:-:S05]  /*58b0*/  FFMA R3, R28, R154, R3 ;  /* 0x0000009a1c037223 */ /* 0x000fca0000000003 */
[----:B------:R-:W-:-:S05]  /*58c0*/  F2FP.BF16.F32.PACK_AB R3, RZ, R3 ;  /* 0x00000003ff03723e */ /* 0x000fca00000010ff */
[----:B------:R0:W-:Y:S01]  /*58d0*/  @P3 STG.E.U16 desc[UR36][R6.64+0x10], R3 ;  /* 0x0000100306003986 */ /* 0x0001e2000c101524 */
[----:B------:R-:W-:Y:S05]  /*58e0*/  @!P2 BRA `(.L_x_164) ;  /* 0x000000000004a947 */ /* 0x000fea0003800000 */
[----:B------:R2:W5:Y:S02]  /*58f0*/  LDG.E.LTC128B.U16 R172, desc[UR36][R4.64+0x12] ;  /* 0x0000122404ac7981 */ /* 0x000564000c1e1520 */
.L_x_164:
[----:B------:R-:W-:Y:S05]  /*5900*/  BSYNC B1 ;  /* 0x0000000000017941 */ /* 0x000fea0003800000 */
.L_x_163:
        /* <DEDUP_REMOVED lines=9> */
.L_x_166:
[----:B------:R-:W-:Y:S05]  /*59a0*/  BSYNC B1 ;  /* 0x0000000000017941 */ /* 0x000fea0003800000 */
.L_x_165:
[----:B0----5:R-:W-:Y:S01]  /*59b0*/  IMAD.U32 R12, R172, 0x10000, RZ ;  /* 0x00010000ac0c7824 */ /* 0x021fe200078e00ff */
[----:B------:R-:W-:Y:S01]  /*59c0*/  IADD3 R8, P3, R165, R8, RZ ;  /* 0x00000008a5087210 */ /* 0x000fe20007f7e0ff */
[----:B------:R-:W-:Y:S01]  /*59d0*/  BSSY B1, `(.L_x_167) ;  /* 0x0000009000017945 */ /* 0x000fe20003800000 */
[----:B------:R-:W-:Y:S01]  /*59e0*/  ISETP.GT.AND P2, PT, R0, 0x9, P1 ;  /* 0x000000090000780c */ /* 0x000fe20000f44270 */
[----:B------:R-:W-:Y:S01]  /*59f0*/  FMUL R3, R12, R155 ;  /* 0x0000009b0c037220 */ /* 0x000fe20000400000 */
[----:B------:R-:W-:-:S03]  /*5a00*/  IADD3.X R9, R167, R9, RZ, P3, !PT ;  /* 0x00000009a7097210 */ /* 0x000fc60001ffe4ff */
[----:B------:R-:W-:-:S05]  /*5a10*/  FFMA R3, R30, R154, R3 ;  /* 0x0000009a1e037223 */ /* 0x000fca0000000003 */
[----:B------:R-:W-:-:S05]  /*5a20*/  F2FP.BF16.F32.PACK_AB R3, RZ, R3 ;  /* 0x00000003ff03723e */ /* 0x000fca00000010ff */
[----:B------:R0:W-:Y:S01]  /*5a30*/  @P4 STG.E.U16 desc[UR36][R8.64+0x10], R3 ;  /* 0x0000100308004986 */ /* 0x0001e2000c101524 */
[----:B------:R-:W-:Y:S05]  /*5a40*/  @!P2 BRA `(.L_x_168) ;  /* 0x000000000004a947 */ /* 0x000fea0003800000 */
[----:B------:R0:W5:Y:S02]  /*5a50*/  LDG.E.LTC128B.U16 R172, desc[UR36][R10.64+0x12] ;  /* 0x000012240aac7981 */ /* 0x000164000c1e1520 */
.L_x_168:
[----:B------:R-:W-:Y:S05]  /*5a60*/  BSYNC B1 ;  /* 0x0000000000017941 */ /* 0x000fea0003800000 */
.L_x_167:
[----:B0----5:R-:W-:Y:S01]  /*5a70*/  IMAD.U32 R8, R172, 0x10000, RZ ;  /* 0x00010000ac087824 */ /* 0x021fe200078e00ff */
[----:B------:R-:W-:Y:S01]  /*5a80*/  ISETP.GT.AND P3, PT, R0, 0x10, P0 ;  /* 0x000000100000780c */ /* 0x000fe20000764270 */
[----:B------:R-:W-:Y:S02]  /*5a90*/  BSSY B1, `(.L_x_169) ;  /* 0x0000009000017945 */ /* 0x000fe40003800000 */
[----:B------:R-:W-:-:S04]  /*5aa0*/  FMUL R8, R8, R155 ;  /* 0x0000009b08087220 */ /* 0x000fc80000400000 */
[----:B------:R-:W-:Y:S01]  /*5ab0*/  FFMA R31, R31, R154, R8 ;  /* 0x0000009a1f1f7223 */ /* 0x000fe20000000008 */
[----:B------:R-:W-:-:S04]  /*5ac0*/  IADD3 R8, P4, P5, R165, R158, R93 ;  /* 0x0000009ea5087210 */ /* 0x000fc80007d9e05d */
[----:B------:R-:W-:Y:S02]  /*5ad0*/  F2FP.BF16.F32.PACK_AB R31, RZ, R31 ;  /* 0x0000001fff1f723e */ /* 0x000fe400000010ff */
[----:B------:R-:W-:-:S05]  /*5ae0*/  IADD3.X R9, R167, R159, R95, P4, P5 ;  /* 0x0000009fa7097210 */ /* 0x000fca00027ea45f */
[----:B------:R0:W-:Y:S01]  /*5af0*/  @P2 STG.E.U16 desc[UR36][R8.64+0x12], R31 ;  /* 0x0000121f08002986 */ /* 0x0001e2000c101524 */
[----:B------:R-:W-:Y:S05]  /*5b00*/  @!P3 BRA `(.L_x_170) ;  /* 0x000000000004b947 */ /* 0x000fea0003800000 */
[----:B------:R0:W5:Y:S02]  /*5b10*/  LDG.E.LTC128B.U16 R172, desc[UR36][R4.64+0x20] ;  /* 0x0000202404ac7981 */ /* 0x000164000c1e1520 */
.L_x_170:
[----:B------:R-:W-:Y:S05]  /*5b20*/  BSYNC B1 ;  /* 0x0000000000017941 */ /* 0x000fea0003800000 */
.L_x_169:
        /* <DEDUP_REMOVED lines=9> */
.L_x_172:
[----:B------:R-:W-:Y:S05]  /*5bc0*/  BSYNC B1 ;  /* 0x0000000000017941 */ /* 0x000fea0003800000 */
.L_x_171:
        /* <DEDUP_REMOVED lines=9> */
.L_x_174:
[----:B------:R-:W-:Y:S05]  /*5c60*/  BSYNC B1 ;  /* 0x0000000000017941 */ /* 0x000fea0003800000 */
.L_x_173:
[----:B0----5:R-:W-:Y:S01]  /*5c70*/  IMAD.U32 R12, R172, 0x10000, RZ ;  /* 0x00010000ac0c7824 */ /* 0x021fe200078e00ff */
        /* <DEDUP_REMOVED lines=8> */
.L_x_176:
[----:B------:R-:W-:Y:S05]  /*5d00*/  BSYNC B1 ;  /* 0x0000000000017941 */ /* 0x000fea0003800000 */
.L_x_175:
        /* <DEDUP_REMOVED lines=9> */
.L_x_178:
[----:B------:R-:W-:Y:S05]  /*5da0*/  BSYNC B1 ;  /* 0x0000000000017941 */ /* 0x000fea0003800000 */
.L_x_177:
        /* <DEDUP_REMOVED lines=9> */
.L_x_180:
[----:B------:R-:W-:Y:S05]  /*5e40*/  BSYNC B1 ;  /* 0x0000000000017941 */ /* 0x000fea0003800000 */
.L_x_179:
        /* <DEDUP_REMOVED lines=9> */
.L_x_182:
[----:B------:R-:W-:Y:S05]  /*5ee0*/  BSYNC B1 ;  /* 0x0000000000017941 */ /* 0x000fea0003800000 */
.L_x_181:
        /* <DEDUP_REMOVED lines=9> */
.L_x_184:
[----:B------:R-:W-:Y:S05]  /*5f80*/  BSYNC B1 ;  /* 0x0000000000017941 */ /* 0x000fea0003800000 */
.L_x_183:
        /* <DEDUP_REMOVED lines=9> */
.L_x_186:
[----:B------:R-:W-:Y:S05]  /*6020*/  BSYNC B1 ;  /* 0x0000000000017941 */ /* 0x000fea0003800000 */
.L_x_185:
        /* <DEDUP_REMOVED lines=9> */
.L_x_188:
[----:B------:R-:W-:Y:S05]  /*60c0*/  BSYNC B1 ;  /* 0x0000000000017941 */ /* 0x000fea0003800000 */
.L_x_187:
[----:B-----5:R-:W-:Y:S01]  /*60d0*/  SHF.L.U32 R12, R172, 0x10, RZ ;  /* 0x00000010ac0c7819 */ /* 0x020fe200000006ff */
[----:B------:R-:W-:Y:S01]  /*60e0*/  BSSY B1, `(.L_x_189) ;  /* 0x0000008000017945 */ /* 0x000fe20003800000 */
[----:B------:R-:W-:-:S03]  /*60f0*/  ISETP.GT.AND P3, PT, R0, 0x20, P1 ;  /* 0x000000200000780c */ /* 0x000fc60000f64270 */
[----:B------:R-:W-:-:S04]  /*6100*/  FMUL R12, R12, R155 ;  /* 0x0000009b0c0c7220 */ /* 0x000fc80000400000 */
[----:B------:R-:W-:-:S05]  /*6110*/  FFMA R12, R41, R154, R12 ;  /* 0x0000009a290c7223 */ /* 0x000fca000000000c */
[----:B------:R-:W-:-:S05]  /*6120*/  F2FP.BF16.F32.PACK_AB R12, RZ, R12 ;  /* 0x0000000cff0c723e */ /* 0x000fca00000010ff */
[----:B------:R0:W-:Y:S01]  /*6130*/  @P2 STG.E.U16 desc[UR36][R6.64+0x42], R12 ;  /* 0x0000420c06002986 */ /* 0x0001e2000c101524 */
[----:B------:R-:W-:Y:S05]  /*6140*/  @!P3 BRA `(.L_x_190) ;  /* 0x000000000004b947 */ /* 0x000fea0003800000 */
[----:B------:R0:W5:Y:S02]  /*6150*/  LDG.E.LTC128B.U16 R172, desc[UR36][R10.64+0x40] ;  /* 0x000040240aac7981 */ /* 0x000164000c1e1520 */
.L_x_190:
[----:B------:R-:W-:Y:S05]  /*6160*/  BSYNC B1 ;  /* 0x0000000000017941 */ /* 0x000fea0003800000 */
.L_x_189:
        /* <DEDUP_REMOVED lines=9> */
.L_x_192:
[----:B------:R-:W-:Y:S05]  /*6200*/  BSYNC B1 ;  /* 0x0000000000017941 */ /* 0x000fea0003800000 */
.L_x_191:
        /* <DEDUP_REMOVED lines=9> */
.L_x_194:
[----:B------:R-:W-:Y:S05]  /*62a0*/  BSYNC B1 ;  /* 0x0000000000017941 */ /* 0x000fea0003800000 */
.L_x_193:
        /* <DEDUP_REMOVED lines=9> */
.L_x_196:
[----:B------:R-:W-:Y:S05]  /*6340*/  BSYNC B1 ;  /* 0x0000000000017941 */ /* 0x000fea0003800000 */
.L_x_195:
        /* <DEDUP_REMOVED lines=9> */
.L_x_198:
[----:B------:R-:W-:Y:S05]  /*63e0*/  BSYNC B1 ;  /* 0x0000000000017941 */ /* 0x000fea0003800000 */
.L_x_197:
        /* <DEDUP_REMOVED lines=9> */
.L_x_200:
[----:B------:R-:W-:Y:S05]  /*6480*/  BSYNC B1 ;  /* 0x0000000000017941 */ /* 0x000fea0003800000 */
.L_x_199:
        /* <DEDUP_REMOVED lines=9> */
.L_x_202:
[----:B------:R-:W-:Y:S05]  /*6520*/  BSYNC B1 ;  /* 0x0000000000017941 */ /* 0x000fea0003800000 */
.L_x_201:
        /* <DEDUP_REMOVED lines=9> */
.L_x_204:
[----:B------:R-:W-:Y:S05]  /*65c0*/  BSYNC B1 ;  /* 0x0000000000017941 */ /* 0x000fea0003800000 */
.L_x_203:
        /* <DEDUP_REMOVED lines=9> */
.L_x_206:
[----:B------:R-:W-:Y:S05]  /*6660*/  BSYNC B1 ;  /* 0x0000000000017941 */ /* 0x000fea0003800000 */
.L_x_205:
        /* <DEDUP_REMOVED lines=9> */
.L_x_208:
[----:B------:R-:W-:Y:S05]  /*6700*/  BSYNC B1 ;  /* 0x0000000000017941 */ /* 0x000fea0003800000 */
.L_x_207:
        /* <DEDUP_REMOVED lines=9> */
.L_x_210:
[----:B------:R-:W-:Y:S05]  /*67a0*/  BSYNC B1 ;  /* 0x0000000000017941 */ /* 0x000fea0003800000 */
.L_x_209:
[----:B0----5:R-:W-:Y:S01]  /*67b0*/  SHF.L.U32 R12, R172, 0x10, RZ ;  /* 0x00000010ac0c7819 */ /* 0x021fe200000006ff */
        /* <DEDUP_REMOVED lines=8> */
.L_x_212:
[----:B------:R-:W-:Y:S05]  /*6840*/  BSYNC B1 ;  /* 0x0000000000017941 */ /* 0x000fea0003800000 */
.L_x_211:
        /* <DEDUP_REMOVED lines=9> */
.L_x_214:
[----:B------:R-:W-:Y:S05]  /*68e0*/  BSYNC B1 ;  /* 0x0000000000017941 */ /* 0x000fea0003800000 */
.L_x_213:
        /* <DEDUP_REMOVED lines=9> */
.L_x_216:
[----:B------:R-:W-:Y:S05]  /*6980*/  BSYNC B1 ;  /* 0x0000000000017941 */ /* 0x000fea0003800000 */
.L_x_215:
        /* <DEDUP_REMOVED lines=9> */
.L_x_218:
[----:B------:R-:W-:Y:S05]  /*6a20*/  BSYNC B1 ;  /* 0x0000000000017941 */ /* 0x000fea0003800000 */
.L_x_217:
        /* <DEDUP_REMOVED lines=9> */
.L_x_220:
[----:B------:R-:W-:Y:S05]  /*6ac0*/  BSYNC B1 ;  /* 0x0000000000017941 */ /* 0x000fea0003800000 */
.L_x_219:
        /* <DEDUP_REMOVED lines=9> */
.L_x_222:
[----:B------:R-:W-:Y:S05]  /*6b60*/  BSYNC B1 ;  /* 0x0000000000017941 */ /* 0x000fea0003800000 */
.L_x_221:
        /* <DEDUP_REMOVED lines=9> */
.L_x_224:
[----:B------:R-:W-:Y:S05]  /*6c00*/  BSYNC B1 ;  /* 0x0000000000017941 */ /* 0x000fea0003800000 */
.L_x_223:
        /* <DEDUP_REMOVED lines=9> */
.L_x_226:
[----:B------:R-:W-:Y:S05]  /*6ca0*/  BSYNC B1 ;  /* 0x0000000000017941 */ /* 0x000fea0003800000 */
.L_x_225:
        /* <DEDUP_REMOVED lines=9> */
.L_x_228:
[----:B------:R-:W-:Y:S05]  /*6d40*/  BSYNC B1 ;  /* 0x0000000000017941 */ /* 0x000fea0003800000 */
.L_x_227:
        /* <DEDUP_REMOVED lines=9> */
.L_x_230:
[----:B------:R-:W-:Y:S05]  /*6de0*/  BSYNC B1 ;  /* 0x0000000000017941 */ /* 0x000fea0003800000 */
.L_x_229:
        /* <DEDUP_REMOVED lines=9> */
.L_x_232:
[----:B------:R-:W-:Y:S05]  /*6e80*/  BSYNC B1 ;  /* 0x0000000000017941 */ /* 0x000fea0003800000 */
.L_x_231:
        /* <DEDUP_REMOVED lines=9> */
.L_x_234:
[----:B------:R-:W-:Y:S05]  /*6f20*/  BSYNC B1 ;  /* 0x0000000000017941 */ /* 0x000fea0003800000 */
.L_x_233:
        /* <DEDUP_REMOVED lines=9> */
.L_x_236:
[----:B------:R-:W-:Y:S05]  /*6fc0*/  BSYNC B1 ;  /* 0x0000000000017941 */ /* 0x000fea0003800000 */
.L_x_235:
        /* <DEDUP_REMOVED lines=9> */
.L_x_238:
[----:B------:R-:W-:Y:S05]  /*7060*/  BSYNC B1 ;  /* 0x0000000000017941 */ /* 0x000fea0003800000 */
.L_x_237:
        /* <DEDUP_REMOVED lines=9> */
.L_x_240:
[----:B------:R-:W-:Y:S05]  /*7100*/  BSYNC B1 ;  /* 0x0000000000017941 */ /* 0x000fea0003800000 */
.L_x_239:
        /* <DEDUP_REMOVED lines=9> */
.L_x_242:
[----:B------:R-:W-:Y:S05]  /*71a0*/  BSYNC B1 ;  /* 0x0000000000017941 */ /* 0x000fea0003800000 */
.L_x_241:
        /* <DEDUP_REMOVED lines=9> */
.L_x_244:
[----:B------:R-:W-:Y:S05]  /*7240*/  BSYNC B1 ;  /* 0x0000000000017941 */ /* 0x000fea0003800000 */
.L_x_243:
        /* <DEDUP_REMOVED lines=9> */
.L_x_246:
[----:B------:R-:W-:Y:S05]  /*72e0*/  BSYNC B1 ;  /* 0x0000000000017941 */ /* 0x000fea0003800000 */
.L_x_245:
        /* <DEDUP_REMOVED lines=9> */
.L_x_248:
[----:B------:R-:W-:Y:S05]  /*7380*/  BSYNC B1 ;  /* 0x0000000000017941 */ /* 0x000fea0003800000 */
.L_x_247:
        /* <DEDUP_REMOVED lines=9> */
.L_x_250:
[----:B------:R-:W-:Y:S05]  /*7420*/  BSYNC B1 ;  /* 0x0000000000017941 */ /* 0x000fea0003800000 */
.L_x_249:
        /* <DEDUP_REMOVED lines=9> */
.L_x_252:
[----:B------:R-:W-:Y:S05]  /*74c0*/  BSYNC B1 ;  /* 0x0000000000017941 */ /* 0x000fea0003800000 */
.L_x_251:
        /* <DEDUP_REMOVED lines=9> */
.L_x_254:
[----:B------:R-:W-:Y:S05]  /*7560*/  BSYNC B1 ;  /* 0x0000000000017941 */ /* 0x000fea0003800000 */
.L_x_253:
        /* <DEDUP_REMOVED lines=9> */
.L_x_256:
[----:B------:R-:W-:Y:S05]  /*7600*/  BSYNC B1 ;  /* 0x0000000000017941 */ /* 0x000fea0003800000 */
.L_x_255:
        /* <DEDUP_REMOVED lines=9> */
.L_x_258:
[----:B------:R-:W-:Y:S05]  /*76a0*/  BSYNC B1 ;  /* 0x0000000000017941 */ /* 0x000fea0003800000 */
.L_x_257:
        /* <DEDUP_REMOVED lines=9> */
.L_x_260:
[----:B------:R-:W-:Y:S05]  /*7740*/  BSYNC B1 ;  /* 0x0000000000017941 */ /* 0x000fea0003800000 */
.L_x_259:
        /* <DEDUP_REMOVED lines=9> */
.L_x_262:
[----:B------:R-:W-:Y:S05]  /*77e0*/  BSYNC B1 ;  /* 0x0000000000017941 */ /* 0x000fea0003800000 */
.L_x_261:
        /* <DEDUP_REMOVED lines=9> */
.L_x_264:
[----:B------:R-:W-:Y:S05]  /*7880*/  BSYNC B1 ;  /* 0x0000000000017941 */ /* 0x000fea0003800000 */
.L_x_263:
        /* <DEDUP_REMOVED lines=9> */
.L_x_266:
[----:B------:R-:W-:Y:S05]  /*7920*/  BSYNC B1 ;  /* 0x0000000000017941 */ /* 0x000fea0003800000 */
.L_x_265:
        /* <DEDUP_REMOVED lines=9> */
.L_x_268:
[----:B------:R-:W-:Y:S05]  /*79c0*/  BSYNC B1 ;  /* 0x0000000000017941 */ /* 0x000fea0003800000 */
.L_x_267:
        /* <DEDUP_REMOVED lines=9> */
.L_x_270:
[----:B------:R-:W-:Y:S05]  /*7a60*/  BSYNC B1 ;  /* 0x0000000000017941 */ /* 0x000fea0003800000 */
.L_x_269:
        /* <DEDUP_REMOVED lines=9> */
.L_x_272:
[----:B------:R-:W-:Y:S05]  /*7b00*/  BSYNC B1 ;  /* 0x0000000000017941 */ /* 0x000fea0003800000 */
.L_x_271:
        /* <DEDUP_REMOVED lines=9> */
.L_x_274:
[----:B------:R-:W-:Y:S05]  /*7ba0*/  BSYNC B1 ;  /* 0x0000000000017941 */ /* 0x000fea0003800000 */
.L_x_273:
        /* <DEDUP_REMOVED lines=9> */
.L_x_276:
[----:B------:R-:W-:Y:S05]  /*7c40*/  BSYNC B1 ;  /* 0x0000000000017941 */ /* 0x000fea0003800000 */
.L_x_275:
[----:B012--5:R-:W-:Y:S01]  /*7c50*/  SHF.L.U32 R4, R172, 0x10, RZ ;  /* 0x00000010ac047819 */ /* 0x027fe200000006ff */
        /* <DEDUP_REMOVED lines=8> */
.L_x_278:
[----:B------:R-:W-:Y:S05]  /*7ce0*/  BSYNC B1 ;  /* 0x0000000000017941 */ /* 0x000fea0003800000 */
.L_x_277:
[----:B0----5:R-:W-:Y:S01]  /*7cf0*/  IMAD.U32 R4, R172, 0x10000, RZ ;  /* 0x00010000ac047824 */ /* 0x021fe200078e00ff */
[----:B------:R-:W-:Y:S01]  /*7d00*/  ISETP.GT.AND P1, PT, R0, 0x79, P1 ;  /* 0x000000790000780c */ /* 0x000fe20000f24270 */
[----:B------:R-:W-:Y:S01]  /*7d10*/  @P2 IMAD.MOV.U32 R5, RZ, RZ, R9 ;  /* 0x000000ffff052224 */ /* 0x000fe200078e0009 */
[----:B------:R-:W-:Y:S01]  /*7d20*/  BSSY B1, `(.L_x_279) ;  /* 0x0000008000017945 */ /* 0x000fe20003800000 */
[----:B------:R-:W-:Y:S01]  /*7d30*/  FMUL R3, R4, R155 ;  /* 0x0000009b04037220 */ /* 0x000fe20000400000 */
[----:B------:R-:W-:-:S03]  /*7d40*/  @P2 IMAD.MOV.U32 R4, RZ, RZ, R8 ;  /* 0x000000ffff042224 */ /* 0x000fc600078e0008 */
[----:B------:R-:W-:-:S05]  /*7d50*/  FFMA R3, R86, R154, R3 ;  /* 0x0000009a56037223 */ /* 0x000fca0000000003 */
[----:B------:R-:W-:-:S05]  /*7d60*/  F2FP.BF16.F32.PACK_AB R3, RZ, R3 ;  /* 0x00000003ff03723e */ /* 0x000fca00000010ff */
[----:B------:R0:W-:Y:S01]  /*7d70*/  @P2 STG.E.U16 desc[UR36][R4.64+0xf0], R3 ;  /* 0x0000f00304002986 */ /* 0x0001e2000c101524 */
[----:B------:R-:W-:Y:S05]  /*7d80*/  @!P1 BRA `(.L_x_280) ;  /* 0x0000000000049947 */ /* 0x000fea0003800000 */
[----:B------:R2:W5:Y:S02]  /*7d90*/  LDG.E.LTC128B.U16 R172, desc[UR36][R10.64+0xf2] ;  /* 0x0000f2240aac7981 */ /* 0x000564000c1e1520 */
.L_x_280:
[----:B------:R-:W-:Y:S05]  /*7da0*/  BSYNC B1 ;  /* 0x0000000000017941 */ /* 0x000fea0003800000 */
.L_x_279:
[----:B------:R-:W-:Y:S05]  /*7db0*/  @!P1 BRA `(.L_x_281) ;  /* 0x00000024004c9947 */ /* 0x000fea0003800000 */
[----:B-----5:R-:W-:-:S04]  /*7dc0*/  IMAD.U32 R172, R172, 0x10000, RZ ;  /* 0x00010000acac7824 */ /* 0x020fc800078e00ff */
[----:B------:R-:W-:-:S04]  /*7dd0*/  FMUL R172, R172, R155 ;  /* 0x0000009bacac7220 */ /* 0x000fc80000400000 */
[----:B------:R-:W-:-:S05]  /*7de0*/  FFMA R172, R87, R154, R172 ;  /* 0x0000009a57ac7223 */ /* 0x000fca00000000ac */
[----:B------:R-:W-:-:S05]  /*7df0*/  F2FP.BF16.F32.PACK_AB R172, RZ, R172 ;  /* 0x000000acffac723e */ /* 0x000fca00000010ff */
[----:B------:R0:W-:Y:S01]  /*7e00*/  STG.E.U16 desc[UR36][R8.64+0xf2], R172 ;  /* 0x0000f2ac08007986 */ /* 0x0001e2000c101524 */
[----:B------:R-:W-:Y:S05]  /*7e10*/  BRA `(.L_x_281) ;  /* 0x0000002400347947 */ /* 0x000fea0003800000 */
.L_x_30:
[----:B------:R-:W-:Y:S01]  /*7e20*/  ULDC.64 UR4, c[0x0][0x5c0] ;  /* 0x0001700000047ab9 */ /* 0x000fe20000000a00 */
[-C--:B------:R-:W-:Y:S01]  /*7e30*/  FMUL R88, R88, R154.reuse ;  /* 0x0000009a58587220 */ /* 0x080fe20000400000 */
[----:B------:R-:W-:Y:S01]  /*7e40*/  LEA R8, P0, R166, UR4, 0x1 ;  /* 0x00000004a6087c11 */ /* 0x000fe2000f8008ff */
[----:B------:R-:W-:Y:S01]  /*7e50*/  IMAD.SHL.U32 R7, R4, 0x10, RZ ;  /* 0x0000001004077824 */ /* 0x000fe200078e00ff */
[----:B------:R-:W-:Y:S01]  /*7e60*/  ISETP.GT.AND P2, PT, R0, 0x1, P3 ;  /* 0x000000010000780c */ /* 0x000fe20001f44270 */
[-C--:B------:R-:W-:Y:S01]  /*7e70*/  FMUL R89, R89, R154.reuse ;  /* 0x0000009a59597220 */ /* 0x080fe20000400000 */
[----:B------:R-:W-:Y:S01]  /*7e80*/  LEA.HI.X R9, R166, UR5, R169, 0x1, P0 ;  /* 0x00000005a6097c11 */ /* 0x000fe200080f0ca9 */
[-C--:B------:R-:W-:Y:S01]  /*7e90*/  FMUL R90, R90, R154.reuse ;  /* 0x0000009a5a5a7220 */ /* 0x080fe20000400000 */
[----:B------:R-:W-:Y:S01]  /*7ea0*/  ISETP.GT.AND P0, PT, R3, 0x8, PT ;  /* 0x000000080300780c */ /* 0x000fe20003f04270 */
[----:B------:R-:W-:Y:S01]  /*7eb0*/  FMUL R91, R91, R154 ;  /* 0x0000009a5b5b7220 */ /* 0x000fe20000400000 */
[----:B------:R-:W-:Y:S01]  /*7ec0*/  F2FP.BF16.F32.PACK_AB R88, RZ, R88 ;  /* 0x00000058ff58723e */ /* 0x000fe200000010ff */
[-C--:B------:R-:W-:Y:S01]  /*7ed0*/  FMUL R92, R92, R154.reuse ;  /* 0x0000009a5c5c7220 */ /* 0x080fe20000400000 */
[----:B------:R-:W-:Y:S01]  /*7ee0*/  ISETP.GT.AND P4, PT, R0, RZ, P0 ;  /* 0x000000ff0000720c */ /* 0x000fe20000784270 */
[----:B------:R-:W-:Y:S01]  /*7ef0*/  FMUL R93, R93, R154 ;  /* 0x0000009a5d5d7220 */ /* 0x000fe20000400000 */
[----:B------:R-:W-:Y:S01]  /*7f00*/  SHF.L.U64.HI R6, R4, 0x4, R5 ;  /* 0x0000000404067819 */ /* 0x000fe20000010205 */
[----:B------:R-:W-:Y:S01]  /*7f10*/  @P1 STG.E.U16 desc[UR36][R8.64], R88 ;  /* 0x0000005808001986 */ /* 0x000fe2000c101524 */
[----:B------:R-:W-:Y:S01]  /*7f20*/  IADD3 R10, P5, R7, R8, RZ ;  /* 0x00000008070a7210 */ /* 0x000fe20007fbe0ff */
[-C--:B------:R-:W-:Y:S01]  /*7f30*/  FMUL R94, R94, R154.reuse ;  /* 0x0000009a5e5e7220 */ /* 0x080fe20000400000 */
[----:B------:R-:W-:Y:S01]  /*7f40*/  ISETP.GT.AND P1, PT, R0, 0x1, P0 ;  /* 0x000000010000780c */ /* 0x000fe20000724270 */
[----:B------:R-:W-:Y:S01]  /*7f50*/  FMUL R95, R95, R154 ;  /* 0x0000009a5f5f7220 */ /* 0x000fe20000400000 */
[----:B------:R-:W-:Y:S01]  /*7f60*/  F2FP.BF16.F32.PACK_AB R89, RZ, R89 ;  /* 0x00000059ff59723e */ /* 0x000fe200000010ff */
[----:B------:R-:W-:Y:S01]  /*7f70*/  IMAD.X R11, R6, 0x1, R9, P5 ;  /* 0x00000001060b7824 */ /* 0x000fe200028e0609 */
[----:B------:R-:W-:Y:S01]  /*7f80*/  F2FP.BF16.F32.PACK_AB R90, RZ, R90 ;  /* 0x0000005aff5a723e */ /* 0x000fe200000010ff */
[-C--:B------:R-:W-:Y:S01]  /*7f90*/  FMUL R96, R96, R154.reuse ;  /* 0x0000009a60607220 */ /* 0x080fe20000400000 */
[----:B------:R-:W-:Y:S01]  /*7fa0*/  F2FP.BF16.F32.PACK_AB R91, RZ, R91 ;  /* 0x0000005bff5b723e */ /* 0x000fe200000010ff */
[----:B------:R-:W-:Y:S01]  /*7fb0*/  @P2 STG.E.U16 desc[UR36][R8.64+0x2], R89 ;  /* 0x0000025908002986 */ /* 0x000fe2000c101524 */
[C---:B------:R-:W-:Y:S01]  /*7fc0*/  ISETP.GT.AND P5, PT, R0.reuse, 0x9, P3 ;  /* 0x000000090000780c */ /* 0x040fe20001fa4270 */
[-C--:B------:R-:W-:Y:S01]  /*7fd0*/  FMUL R97, R97, R154.reuse ;  /* 0x0000009a61617220 */ /* 0x080fe20000400000 */
[C---:B------:R-:W-:Y:S01]  /*7fe0*/  ISETP.GT.AND P2, PT, R0.reuse, 0x8, P0 ;  /* 0x000000080000780c */ /* 0x040fe20000744270 */
[----:B------:R-:W-:Y:S01]  /*7ff0*/  @P4 STG.E.U16 desc[UR36][R10.64], R90 ;  /* 0x0000005a0a004986 */ /* 0x000fe2000c101524 */
[----:B------:R-:W-:Y:S01]  /*8000*/  ISETP.GT.AND P4, PT, R0, 0x8, P3 ;  /* 0x000000080000780c */ /* 0x000fe20001f84270 */
[----:B------:R-:W-:Y:S01]  /*8010*/  FMUL R98, R98, R154 ;  /* 0x0000009a62627220 */ /* 0x000fe20000400000 */
[----:B------:R-:W-:Y:S01]  /*8020*/  F2FP.BF16.F32.PACK_AB R92, RZ, R92 ;  /* 0x0000005cff5c723e */ /* 0x000fe200000010ff */
[----:B------:R-:W-:Y:S01]  /*8030*/  @P1 STG.E.U16 desc[UR36][R10.64+0x2], R91 ;  /* 0x0000025b0a001986 */ /* 0x000fe2000c101524 */
[----:B------:R-:W-:Y:S01]  /*8040*/  ISETP.GT.AND P1, PT, R0, 0x9, P0 ;  /* 0x000000090000780c */ /* 0x000fe20000724270 */
[-C--:B------:R-:W-:Y:S01]  /*8050*/  FMUL R99, R99, R154.reuse ;  /* 0x0000009a63637220 */ /* 0x080fe20000400000 */
[----:B------:R-:W-:Y:S01]  /*8060*/  F2FP.BF16.F32.PACK_AB R93, RZ, R93 ;  /* 0x0000005dff5d723e */ /* 0x000fe200000010ff */
[----:B------:R-:W-:Y:S01]  /*8070*/  FMUL R100, R100, R154 ;  /* 0x0000009a64647220 */ /* 0x000fe20000400000 */
[----:B------:R-:W-:Y:S01]  /*8080*/  F2FP.BF16.F32.PACK_AB R94, RZ, R94 ;  /* 0x0000005eff5e723e */ /* 0x000fe200000010ff */
[-C--:B------:R-:W-:Y:S01]  /*8090*/  FMUL R101, R101, R154.reuse ;  /* 0x0000009a65657220 */ /* 0x080fe20000400000 */
[----:B------:R-:W-:Y:S01]  /*80a0*/  F2FP.BF16.F32.PACK_AB R95, RZ, R95 ;  /* 0x0000005fff5f723e */ /* 0x000fe200000010ff */
[----:B------:R-:W-:Y:S01]  /*80b0*/  FMUL R102, R102, R154 ;  /* 0x0000009a66667220 */ /* 0x000fe20000400000 */
[----:B------:R-:W-:Y:S01]  /*80c0*/  F2FP.BF16.F32.PACK_AB R96, RZ, R96 ;  /* 0x00000060ff60723e */ /* 0x000fe200000010ff */
[----:B------:R-:W-:Y:S01]  /*80d0*/  @P4 STG.E.U16 desc[UR36][R8.64+0x10], R92 ;  /* 0x0000105c08004986 */ /* 0x000fe2000c101524 */
[C---:B------:R-:W-:Y:S01]  /*80e0*/  ISETP.GT.AND P4, PT, R0.reuse, 0x10, P3 ;  /* 0x000000100000780c */ /* 0x040fe20001f84270 */
[-C--:B------:R-:W-:Y:S01]  /*80f0*/  FMUL R103, R103, R154.reuse ;  /* 0x0000009a67677220 */ /* 0x080fe20000400000 */
[----:B------:R-:W-:Y:S01]  /*8100*/  F2FP.BF16.F32.PACK_AB R97, RZ, R97 ;  /* 0x00000061ff61723e */ /* 0x000fe200000010ff */
[----:B------:R-:W-:Y:S01]  /*8110*/  @P5 STG.E.U16 desc[UR36][R8.64+0x12], R93 ;  /* 0x0000125d08005986 */ /* 0x000fe2000c101524 */
[----:B------:R-:W-:Y:S01]  /*8120*/  ISETP.GT.AND P5, PT, R0, 0x11, P0 ;  /* 0x000000110000780c */ /* 0x000fe200007a4270 */
        /* <DEDUP_REMOVED lines=74> */
[-C--:B------:R-:W-:Y:S01]  /*85d0*/  FMUL R125, R125, R154.reuse ;  /* 0x0000009a7d7d7220 */ /* 0x080fe20000400000 */
[----:B------:R-:W-:Y:S01]  /*85e0*/  F2FP.BF16.F32.PACK_AB R119, RZ, R119 ;  /* 0x00000077ff77723e */ /* 0x000fe200000010ff */
[----:B------:R-:W-:Y:S01]  /*85f0*/  FMUL R126, R126, R154 ;  /* 0x0000009a7e7e7220 */ /* 0x000fe20000400000 */
[----:B------:R-:W-:Y:S01]  /*8600*/  F2FP.BF16.F32.PACK_AB R120, RZ, R120 ;  /* 0x00000078ff78723e */ /* 0x000fe200000010ff */
        /* <DEDUP_REMOVED lines=64> */
[----:B------:R-:W-:Y:S01]  /*8a10*/  FMUL R145, R145, R154 ;  /* 0x0000009a91917220 */ /* 0x000fe20000400000 */
[----:B------:R-:W-:Y:S01]  /*8a20*/  F2FP.BF16.F32.PACK_AB R139, RZ, R139 ;  /* 0x0000008bff8b723e */ /* 0x000fe200000010ff */
[----:B------:R-:W-:Y:S01]  /*8a30*/  IMAD.SHL.U32 R21, R4, 0x100, RZ ;  /* 0x0000010004157824 */ /* 0x000fe200078e00ff */
[----:B------:R-:W-:Y:S01]  /*8a40*/  F2FP.BF16.F32.PACK_AB R140, RZ, R140 ;  /* 0x0000008cff8c723e */ /* 0x000fe200000010ff */
[----:B------:R-:W-:Y:S01]  /*8a50*/  @P1 STG.E.U16 desc[UR36][R8.64+0x90], R124 ;  /* 0x0000907c08001986 */ /* 0x000fe2000c101524 */
[----:B------:R-:W-:Y:S01]  /*8a60*/  ISETP.GT.AND P1, PT, R0, 0x50, P3 ;  /* 0x000000500000780c */ /* 0x000fe20001f24270 */
[-C--:B------:R-:W-:Y:S01]  /*8a70*/  FMUL R146, R146, R154.reuse ;  /* 0x0000009a92927220 */ /* 0x080fe20000400000 */
[----:B------:R-:W-:Y:S01]  /*8a80*/  F2FP.BF16.F32.PACK_AB R141, RZ, R141 ;  /* 0x0000008dff8d723e */ /* 0x000fe200000010ff */
[----:B------:R-:W-:Y:S01]  /*8a90*/  @P2 STG.E.U16 desc[UR36][R8.64+0x92], R125 ;  /* 0x0000927d08002986 */ /* 0x000fe2000c101524 */
[C---:B------:R-:W-:Y:S01]  /*8aa0*/  ISETP.GT.AND P2, PT, R0.reuse, 0x51, P3 ;  /* 0x000000510000780c */ /* 0x040fe20001f44270 */
[----:B------:R-:W-:Y:S01]  /*8ab0*/  FMUL R147, R147, R154 ;  /* 0x0000009a93937220 */ /* 0x000fe20000400000 */
        /* <DEDUP_REMOVED lines=12> */
[----:B------:R-:W-:Y:S01]  /*8b80*/  SHF.L.U64.HI R15, R4, 0x8, R5 ;  /* 0x00000008040f7819 */ /* 0x000fe20000010205 */
[----:B------:R-:W-:Y:S01]  /*8b90*/  @P2 STG.E.U16 desc[UR36][R8.64+0xa2], R129 ;  /* 0x0000a28108002986 */ /* 0x000fe2000c101524 */
[C---:B------:R-:W-:Y:S01]  /*8ba0*/  ISETP.GT.AND P2, PT, R0.reuse, 0x59, P3 ;  /* 0x000000590000780c */ /* 0x040fe20001f44270 */
        /* <DEDUP_REMOVED lines=56> */
[----:B------:R-:W-:Y:S01]  /*8f30*/  FMUL R39, R39, R154 ;  /* 0x0000009a27277220 */ /* 0x000fe20000400000 */
[----:B------:R-:W-:Y:S01]  /*8f40*/  F2FP.BF16.F32.PACK_AB R33, RZ, R33 ;  /* 0x00000021ff21723e */ /* 0x000fe200000010ff */
[----:B------:R-:W-:Y:S01]  /*8f50*/  @P2 STG.E.U16 desc[UR36][R10.64+0xd0], R142 ;  /* 0x0000d08e0a002986 */ /* 0x000fe2000c101524 */
[----:B------:R-:W-:Y:S01]  /*8f60*/  F2FP.BF16.F32.PACK_AB R34, RZ, R34 ;  /* 0x00000022ff22723e */ /* 0x000fe200000010ff */
[-C--:B------:R-:W-:Y:S01]  /*8f70*/  FMUL R40, R40, R154.reuse ;  /* 0x0000009a28287220 */ /* 0x080fe20000400000 */
[----:B------:R-:W-:Y:S01]  /*8f80*/  F2FP.BF16.F32.PACK_AB R35, RZ, R35 ;  /* 0x00000023ff23723e */ /* 0x000fe200000010ff */
[----:B------:R-:W-:Y:S01]  /*8f90*/  FMUL R41, R41, R154 ;  /* 0x0000009a29297220 */ /* 0x000fe20000400000 */
[----:B------:R-:W-:Y:S01]  /*8fa0*/  F2FP.BF16.F32.PACK_AB R36, RZ, R36 ;  /* 0x00000024ff24723e */ /* 0x000fe200000010ff */
[----:B------:R-:W-:Y:S01]  /*8fb0*/  @P4 STG.E.U16 desc[UR36][R10.64+0xd2], R143 ;  /* 0x0000d28f0a004986 */ /* 0x000fe2000c101524 */
[----:B------:R-:W-:Y:S01]  /*8fc0*/  ISETP.GT.AND P4, PT, R0, 0x71, P0 ;  /* 0x000000710000780c */ /* 0x000fe20000784270 */
[----:B------:R-:W-:Y:S01]  /*8fd0*/  FMUL R42, R42, R154 ;  /* 0x0000009a2a2a7220 */ /* 0x000fe20000400000 */
[----:B------:R-:W-:Y:S01]  /*8fe0*/  F2FP.BF16.F32.PACK_AB R37, RZ, R37 ;  /* 0x00000025ff25723e */ /* 0x000fe200000010ff */
[----:B------:R-:W-:Y:S01]  /*8ff0*/  @P5 STG.E.U16 desc[UR36][R8.64+0xe0], R144 ;  /* 0x0000e09008005986 */ /* 0x000fe2000c101524 */
[----:B------:R-:W-:Y:S01]  /*9000*/  ISETP.GT.AND P5, PT, R0, 0x70, P0 ;  /* 0x000000700000780c */ /* 0x000fe200007a4270 */
[----:B------:R-:W-:Y:S01]  /*9010*/  @P1 IMAD.MOV.U32 R4, RZ, RZ, R8 ;  /* 0x000000ffff041224 */ /* 0x000fe200078e0008 */
[----:B------:R-:W-:Y:S01]  /*9020*/  F2FP.BF16.F32.PACK_AB R38, RZ, R38 ;  /* 0x00000026ff26723e */ /* 0x000fe200000010ff */
[----:B------:R-:W-:Y:S01]  /*9030*/  @P1 IMAD.MOV.U32 R5, RZ, RZ, R9 ;  /* 0x000000ffff051224 */ /* 0x000fe200078e0009 */
[----:B------:R-:W-:Y:S01]  /*9040*/  F2FP.BF16.F32.PACK_AB R39, RZ, R39 ;  /* 0x00000027ff27723e */ /* 0x000fe200000010ff */
[----:B------:R-:W-:Y:S01]  /*9050*/  FMUL R43, R43, R154 ;  /* 0x0000009a2b2b7220 */ /* 0x000fe20000400000 */
[----:B------:R-:W-:Y:S01]  /*9060*/  F2FP.BF16.F32.PACK_AB R40, RZ, R40 ;  /* 0x00000028ff28723e */ /* 0x000fe200000010ff */
[----:B------:R-:W-:Y:S01]  /*9070*/  FMUL R44, R44, R154 ;  /* 0x0000009a2c2c7220 */ /* 0x000fe20000400000 */
[----:B------:R0:W-:Y:S01]  /*9080*/  @P1 STG.E.U16 desc[UR36][R4.64+0xe2], R145 ;  /* 0x0000e29104001986 */ /* 0x0001e2000c101524 */
[----:B------:R-:W-:Y:S01]  /*9090*/  IADD3 R12, P1, P2, R7, R8, R21 ;  /* 0x00000008070c7210 */ /* 0x000fe20007a3e015 */
[-C--:B------:R-:W-:Y:S01]  /*90a0*/  FMUL R45, R45, R154.reuse ;  /* 0x0000009a2d2d7220 */ /* 0x080fe20000400000 */
[----:B------:R-:W-:Y:S01]  /*90b0*/  F2FP.BF16.F32.PACK_AB R41, RZ, R41 ;  /* 0x00000029ff29723e */ /* 0x000fe200000010ff */
[-C--:B------:R-:W-:Y:S01]  /*90c0*/  FMUL R46, R46, R154.reuse ;  /* 0x0000009a2e2e7220 */ /* 0x080fe20000400000 */
[----:B------:R-:W-:Y:S01]  /*90d0*/  IADD3.X R13, R6, R9, R15, P1, P2 ;  /* 0x00000009060d7210 */ /* 0x000fe20000fe440f */
[-C--:B------:R-:W-:Y:S01]  /*90e0*/  FMUL R47, R47, R154.reuse ;  /* 0x0000009a2f2f7220 */ /* 0x080fe20000400000 */
[C---:B------:R-:W-:Y:S01]  /*90f0*/  ISETP.GT.AND P1, PT, R3.reuse, 0x80, PT ;  /* 0x000000800300780c */ /* 0x040fe20003f24270 */
[-C--:B------:R-:W-:Y:S01]  /*9100*/  FMUL R48, R48, R154.reuse ;  /* 0x0000009a30307220 */ /* 0x080fe20000400000 */
[----:B------:R-:W-:Y:S01]  /*9110*/  ISETP.GT.AND P2, PT, R3, 0x88, PT ;  /* 0x000000880300780c */ /* 0x000fe20003f44270 */
[----:B------:R-:W-:Y:S01]  /*9120*/  FMUL R49, R49, R154 ;  /* 0x0000009a31317220 */ /* 0x000fe20000400000 */
[----:B------:R-:W-:Y:S01]  /*9130*/  F2FP.BF16.F32.PACK_AB R42, RZ, R42 ;  /* 0x0000002aff2a723e */ /* 0x000fe200000010ff */
[----:B0-----:R-:W-:Y:S01]  /*9140*/  @P5 IMAD.MOV.U32 R4, RZ, RZ, R10 ;  /* 0x000000ffff045224 */ /* 0x001fe200078e000a */
[----:B------:R-:W-:Y:S01]  /*9150*/  @P5 MOV R5, R11 ;  /* 0x0000000b00055202 */ /* 0x000fe20000000f00 */
[-C--:B------:R-:W-:Y:S01]  /*9160*/  FMUL R50, R50, R154.reuse ;  /* 0x0000009a32327220 */ /* 0x080fe20000400000 */
[----:B------:R-:W-:Y:S01]  /*9170*/  F2FP.BF16.F32.PACK_AB R43, RZ, R43 ;  /* 0x0000002bff2b723e */ /* 0x000fe200000010ff */
[----:B------:R-:W-:Y:S01]  /*9180*/  FMUL R51, R51, R154 ;  /* 0x0000009a33337220 */ /* 0x000fe20000400000 */
[----:B------:R-:W-:Y:S01]  /*9190*/  F2FP.BF16.F32.PACK_AB R44, RZ, R44 ;  /* 0x0000002cff2c723e */ /* 0x000fe200000010ff */
[----:B------:R0:W-:Y:S01]  /*91a0*/  @P5 STG.E.U16 desc[UR36][R4.64+0xe0], R146 ;  /* 0x0000e09204005986 */ /* 0x0001e2000c101524 */
[----:B------:R-:W-:Y:S01]  /*91b0*/  ISETP.GT.AND P5, PT, R0, 0x78, P3 ;  /* 0x000000780000780c */ /* 0x000fe20001fa4270 */
[-C--:B------:R-:W-:Y:S01]  /*91c0*/  FMUL R52, R52, R154.reuse ;  /* 0x0000009a34347220 */ /* 0x080fe20000400000 */
[C---:B------:R-:W-:Y:S01]  /*91d0*/  ISETP.GT.AND P3, PT, R0.reuse, 0x79, P3 ;  /* 0x000000790000780c */ /* 0x040fe20001f64270 */
[----:B------:R-:W-:Y:S01]  /*91e0*/  @P4 STG.E.U16 desc[UR36][R10.64+0xe2], R147 ;  /* 0x0000e2930a004986 */ /* 0x000fe2000c101524 */
[C---:B------:R-:W-:Y:S01]  /*91f0*/  ISETP.GT.AND P4, PT, R0.reuse, 0x78, P0 ;  /* 0x000000780000780c */ /* 0x040fe20000784270 */
[-C--:B------:R-:W-:Y:S01]  /*9200*/  FMUL R53, R53, R154.reuse ;  /* 0x0000009a35357220 */ /* 0x080fe20000400000 */
[----:B------:R-:W-:Y:S01]  /*9210*/  ISETP.GT.AND P0, PT, R0, 0x79, P0 ;  /* 0x000000790000780c */ /* 0x000fe20000704270 */
[-C--:B------:R-:W-:Y:S01]  /*9220*/  FMUL R54, R54, R154.reuse ;  /* 0x0000009a36367220 */ /* 0x080fe20000400000 */
[----:B------:R-:W-:Y:S01]  /*9230*/  F2FP.BF16.F32.PACK_AB R45, RZ, R45 ;  /* 0x0000002dff2d723e */ /* 0x000fe200000010ff */
[----:B------:R-:W-:Y:S01]  /*9240*/  FMUL R55, R55, R154 ;  /* 0x0000009a37377220 */ /* 0x000fe20000400000 */
[----:B------:R-:W-:Y:S01]  /*9250*/  F2FP.BF16.F32.PACK_AB R46, RZ, R46 ;  /* 0x0000002eff2e723e */ /* 0x000fe200000010ff */
[----:B------:R-:W-:Y:S01]  /*9260*/  FMUL R56, R56, R154 ;  /* 0x0000009a38387220 */ /* 0x000fe20000400000 */
[----:B------:R-:W-:Y:S01]  /*9270*/  F2FP.BF16.F32.PACK_AB R47, RZ, R47 ;  /* 0x0000002fff2f723e */ /* 0x000fe200000010ff */
[----:B------:R-:W-:Y:S01]  /*9280*/  @P5 STG.E.U16 desc[UR36][R8.64+0xf0], R148 ;  /* 0x0000f09408005986 */ /* 0x000fe2000c101524 */
[----:B0-----:R-:W-:Y:S01]  /*9290*/  IADD3 R4, P5, R21, R8, RZ ;  /* 0x0000000815047210 */ /* 0x001fe20007fbe0ff */
[----:B------:R-:W-:Y:S01]  /*92a0*/  FMUL R57, R57, R154 ;  /* 0x0000009a39397220 */ /* 0x000fe20000400000 */
[----:B------:R-:W-:Y:S01]  /*92b0*/  F2FP.BF16.F32.PACK_AB R48, RZ, R48 ;  /* 0x00000030ff30723e */ /* 0x000fe200000010ff */
[----:B------:R0:W-:Y:S01]  /*92c0*/  @P3 STG.E.U16 desc[UR36][R8.64+0xf2], R149 ;  /* 0x0000f29508003986 */ /* 0x0001e2000c101524 */
[C---:B------:R-:W-:Y:S01]  /*92d0*/  ISETP.GT.AND P3, PT, R0.reuse, RZ, P1 ;  /* 0x000000ff0000720c */ /* 0x040fe20000f64270 */
[----:B------:R-:W-:Y:S01]  /*92e0*/  IMAD.X R5, R15, 0x1, R9, P5 ;  /* 0x000000010f057824 */ /* 0x000fe200028e0609 */
[C---:B------:R-:W-:Y:S01]  /*92f0*/  ISETP.GT.AND P5, PT, R0.reuse, RZ, P2 ;  /* 0x000000ff0000720c */ /* 0x040fe200017a4270 */
        /* <DEDUP_REMOVED lines=14> */
[----:B------:R-:W-:Y:S01]  /*93e0*/  @P4 STG.E.U16 desc[UR36][R4.64+0x2], R25 ;  /* 0x0000021904004986 */ /* 0x000fe2000c101524 */
[----:B------:R-:W-:Y:S01]  /*93f0*/  IADD3 R14, P4, R7, R4, RZ ;  /* 0x00000004070e7210 */ /* 0x000fe20007f9e0ff */
[--C-:B------:R-:W-:Y:S01]  /*9400*/  IMAD.X R9, R6, 0x1, R5.reuse, P3 ;  /* 0x0000000106097824 */ /* 0x100fe200018e0605 */
[----:B------:R-:W-:Y:S01]  /*9410*/  ISETP.GT.AND P3, PT, R0, 0x9, P2 ;  /* 0x000000090000780c */ /* 0x000fe20001764270 */
[-C--:B------:R-:W-:Y:S01]  /*9420*/  FMUL R62, R62, R154.reuse ;  /* 0x0000009a3e3e7220 */ /* 0x080fe20000400000 */
[----:B------:R-:W-:Y:S01]  /*9430*/  F2FP.BF16.F32.PACK_AB R53, RZ, R53 ;  /* 0x00000035ff35723e */ /* 0x000fe200000010ff */
[----:B------:R-:W-:Y:S01]  /*9440*/  IMAD.X R15, R6, 0x1, R5, P4 ;  /* 0x00000001060f7824 */ /* 0x000fe200020e0605 */
[----:B------:R-:W-:Y:S01]  /*9450*/  ISETP.GT.AND P4, PT, R0, 0x8, P1 ;  /* 0x000000080000780c */ /* 0x000fe20000f84270 */
[----:B------:R-:W-:Y:S01]  /*9460*/  FMUL R63, R63, R154 ;  /* 0x0000009a3f3f7220 */ /* 0x000fe20000400000 */
[----:B------:R-:W-:Y:S01]  /*9470*/  F2FP.BF16.F32.PACK_AB R54, RZ, R54 ;  /* 0x00000036ff36723e */ /* 0x000fe200000010ff */
[-C--:B------:R-:W-:Y:S01]  /*9480*/  FMUL R64, R64, R154.reuse ;  /* 0x0000009a40407220 */ /* 0x080fe20000400000 */
        /* <DEDUP_REMOVED lines=9> */
[----:B------:R-:W-:Y:S01]  /*9520*/  @P4 STG.E.U16 desc[UR36][R4.64+0x10], R28 ;  /* 0x0000101c04004986 */ /* 0x000fe2000c101524 */
[----:B------:R-:W-:Y:S01]  /*9530*/  ISETP.GT.AND P4, PT, R0, 0x10, P1 ;  /* 0x000000100000780c */ /* 0x000fe20000f84270 */
[-C--:B------:R-:W-:Y:S01]  /*9540*/  FMUL R68, R68, R154.reuse ;  /* 0x0000009a44447220 */ /* 0x080fe20000400000 */
[----:B------:R-:W-:Y:S01]  /*9550*/  F2FP.BF16.F32.PACK_AB R57, RZ, R57 ;  /* 0x00000039ff39723e */ /* 0x000fe200000010ff */
[-C--:B------:R-:W-:Y:S01]  /*9560*/  FMUL R69, R69, R154.reuse ;  /* 0x0000009a45457220 */ /* 0x080fe20000400000 */
        /* <DEDUP_REMOVED lines=14> */
[----:B------:R-:W-:Y:S01]  /*9650*/  FMUL R73, R73, R154 ;  /* 0x0000009a49497220 */ /* 0x000fe20000400000 */
[----:B------:R-:W-:Y:S01]  /*9660*/  F2FP.BF16.F32.PACK_AB R61, RZ, R61 ;  /* 0x0000003dff3d723e */ /* 0x000fe200000010ff */
[----:B------:R-:W-:Y:S01]  /*9670*/  @P5 STG.E.U16 desc[UR36][R4.64+0x22], R33 ;  /* 0x0000222104005986 */ /* 0x000fe2000c101524 */
[----:B------:R-:W-:Y:S01]  /*9680*/  ISETP.GT.AND P5, PT, R0, 0x19, P1 ;  /* 0x000000190000780c */ /* 0x000fe20000fa4270 */
[--C-:B------:R-:W-:Y:S01]  /*9690*/  @P0 IMAD.MOV.U32 R6, RZ, RZ, R12.reuse ;  /* 0x000000ffff060224 */ /* 0x100fe200078e000c */
[----:B------:R-:W-:Y:S01]  /*96a0*/  F2FP.BF16.F32.PACK_AB R62, RZ, R62 ;  /* 0x0000003eff3e723e */ /* 0x000fe200000010ff */
[--C-:B------:R-:W-:Y:S01]  /*96b0*/  @P0 IMAD.MOV.U32 R7, RZ, RZ, R13.reuse ;  /* 0x000000ffff070224 */ /* 0x100fe200078e000d */
[----:B------:R-:W-:Y:S01]  /*96c0*/  F2FP.BF16.F32.PACK_AB R63, RZ, R63 ;  /* 0x0000003fff3f723e */ /* 0x000fe200000010ff */
[----:B------:R-:W-:Y:S01]  /*96d0*/  FMUL R74, R74, R154 ;  /* 0x0000009a4a4a7220 */ /* 0x000fe20000400000 */
[----:B------:R-:W-:Y:S01]  /*96e0*/  F2FP.BF16.F32.PACK_AB R64, RZ, R64 ;  /* 0x00000040ff40723e */ /* 0x000fe200000010ff */
[-C--:B------:R-:W-:Y:S01]  /*96f0*/  FMUL R75, R75, R154.reuse ;  /* 0x0000009a4b4b7220 */ /* 0x080fe20000400000 */
[----:B------:R0:W-:Y:S01]  /*9700*/  @P0 STG.E.U16 desc[UR36][R6.64+0x20], R34 ;  /* 0x0000202206000986 */ /* 0x0001e2000c101524 */
        /* <DEDUP_REMOVED lines=9> */
[----:B------:R-:W-:Y:S01]  /*97a0*/  FMUL R80, R80, R154 ;  /* 0x0000009a50507220 */ /* 0x000fe20000400000 */
[----:B------:R-:W-:Y:S01]  /*97b0*/  F2FP.BF16.F32.PACK_AB R69, RZ, R69 ;  /* 0x00000045ff45723e */ /* 0x000fe200000010ff */
[--C-:B0-----:R-:W-:Y:S01]  /*97c0*/  @P3 IMAD.MOV.U32 R6, RZ, RZ, R12.reuse ;  /* 0x000000ffff063224 */ /* 0x101fe200078e000c */
[----:B------:R-:W-:Y:S01]  /*97d0*/  F2FP.BF16.F32.PACK_AB R70, RZ, R70 ;  /* 0x00000046ff46723e */ /* 0x000fe200000010ff */
[--C-:B------:R-:W-:Y:S01]  /*97e0*/  @P3 IMAD.MOV.U32 R7, RZ, RZ, R13.reuse ;  /* 0x000000ffff073224 */ /* 0x100fe200078e000d */
[----:B------:R-:W-:Y:S01]  /*97f0*/  F2FP.BF16.F32.PACK_AB R71, RZ, R71 ;  /* 0x00000047ff47723e */ /* 0x000fe200000010ff */
[----:B------:R-:W-:Y:S01]  /*9800*/  FMUL R81, R81, R154 ;  /* 0x0000009a51517220 */ /* 0x000fe20000400000 */
[----:B------:R-:W-:Y:S01]  /*9810*/  F2FP.BF16.F32.PACK_AB R72, RZ, R72 ;  /* 0x00000048ff48723e */ /* 0x000fe200000010ff */
[-C--:B------:R-:W-:Y:S01]  /*9820*/  FMUL R82, R82, R154.reuse ;  /* 0x0000009a52527220 */ /* 0x080fe20000400000 */
[----:B------:R0:W-:Y:S01]  /*9830*/  @P3 STG.E.U16 desc[UR36][R6.64+0x22], R35 ;  /* 0x0000222306003986 */ /* 0x0001e2000c101524 */
        /* <DEDUP_REMOVED lines=11> */
[----:B0-----:R-:W-:Y:S01]  /*98f0*/  @P0 IMAD.MOV.U32 R6, RZ, RZ, R12 ;  /* 0x000000ffff060224 */ /* 0x001fe200078e000c */
[----:B------:R-:W-:Y:S01]  /*9900*/  F2FP.BF16.F32.PACK_AB R76, RZ, R76 ;  /* 0x0000004cff4c723e */ /* 0x000fe200000010ff */
[----:B------:R-:W-:Y:S01]  /*9910*/  @P0 IMAD.MOV.U32 R7, RZ, RZ, R13 ;  /* 0x000000ffff070224 */ /* 0x000fe200078e000d */
[----:B------:R-:W-:Y:S01]  /*9920*/  F2FP.BF16.F32.PACK_AB R77, RZ, R77 ;  /* 0x0000004dff4d723e */ /* 0x000fe200000010ff */
[----:B------:R-:W-:Y:S01]  /*9930*/  FMUL R86, R86, R154 ;  /* 0x0000009a56567220 */ /* 0x000fe20000400000 */
[----:B------:R-:W-:Y:S01]  /*9940*/  F2FP.BF16.F32.PACK_AB R78, RZ, R78 ;  /* 0x0000004eff4e723e */ /* 0x000fe200000010ff */
[----:B------:R-:W-:Y:S01]  /*9950*/  FMUL R87, R87, R154 ;  /* 0x0000009a57577220 */ /* 0x000fe20000400000 */
[----:B------:R0:W-:Y:S01]  /*9960*/  @P0 STG.E.U16 desc[UR36][R6.64+0x30], R38 ;  /* 0x0000302606000986 */ /* 0x0001e2000c101524 */
[----:B------:R-:W-:-:S02]  /*9970*/  ISETP.GT.AND P0, PT, R0, 0x20, P2 ;  /* 0x000000200000780c */ /* 0x000fc40001704270 */
[----:B------:R-:W-:Y:S02]  /*9980*/  F2FP.BF16.F32.PACK_AB R79, RZ, R79 ;  /* 0x0000004fff4f723e */ /* 0x000fe400000010ff */
[----:B------:R-:W-:Y:S02]  /*9990*/  F2FP.BF16.F32.PACK_AB R80, RZ, R80 ;  /* 0x00000050ff50723e */ /* 0x000fe400000010ff */
[----:B------:R-:W-:Y:S02]  /*99a0*/  F2FP.BF16.F32.PACK_AB R81, RZ, R81 ;  /* 0x00000051ff51723e */ /* 0x000fe400000010ff */
[----:B------:R-:W-:Y:S02]  /*99b0*/  F2FP.BF16.F32.PACK_AB R82, RZ, R82 ;  /* 0x00000052ff52723e */ /* 0x000fe400000010ff */
[----:B------:R-:W-:Y:S01]  /*99c0*/  F2FP.BF16.F32.PACK_AB R83, RZ, R83 ;  /* 0x00000053ff53723e */ /* 0x000fe200000010ff */
[----:B0-----:R-:W-:Y:S01]  /*99d0*/  @P3 IMAD.MOV.U32 R6, RZ, RZ, R12 ;  /* 0x000000ffff063224 */ /* 0x001fe200078e000c */
[----:B------:R-:W-:-:S02]  /*99e0*/  @P3 MOV R7, R13 ;  /* 0x0000000d00073202 */ /* 0x000fc40000000f00 */
[----:B------:R-:W-:Y:S02]  /*99f0*/  F2FP.BF16.F32.PACK_AB R84, RZ, R84 ;  /* 0x00000054ff54723e */ /* 0x000fe400000010ff */
[----:B------:R-:W-:Y:S01]  /*9a00*/  F2FP.BF16.F32.PACK_AB R85, RZ, R85 ;  /* 0x00000055ff55723e */ /* 0x000fe200000010ff */
[----:B------:R0:W-:Y:S01]  /*9a10*/  @P3 STG.E.U16 desc[UR36][R6.64+0x32], R39 ;  /* 0x0000322706003986 */ /* 0x0001e2000c101524 */
[C---:B------:R-:W-:Y:S02]  /*9a20*/  ISETP.GT.AND P3, PT, R0.reuse, 0x21, P2 ;  /* 0x000000210000780c */ /* 0x040fe40001764270 */
[----:B------:R-:W-:Y:S01]  /*9a30*/  F2FP.BF16.F32.PACK_AB R86, RZ, R86 ;  /* 0x00000056ff56723e */ /* 0x000fe200000010ff */
[----:B------:R-:W-:Y:S01]  /*9a40*/  @P4 STG.E.U16 desc[UR36][R4.64+0x40], R40 ;  /* 0x0000402804004986 */ /* 0x000fe2000c101524 */
[C---:B------:R-:W-:Y:S02]  /*9a50*/  ISETP.GT.AND P4, PT, R0.reuse, 0x28, P1 ;  /* 0x000000280000780c */ /* 0x040fe40000f84270 */
[----:B------:R-:W-:Y:S01]  /*9a60*/  F2FP.BF16.F32.PACK_AB R87, RZ, R87 ;  /* 0x00000057ff57723e */ /* 0x000fe200000010ff */
[----:B------:R-:W-:Y:S01]  /*9a70*/  @P5 STG.E.U16 desc[UR36][R4.64+0x42], R41 ;  /* 0x0000422904005986 */ /* 0x000fe2000c101524 */
[----:B------:R-:W-:Y:S01]  /*9a80*/  ISETP.GT.AND P5, PT, R0, 0x29, P1 ;  /* 0x000000290000780c */ /* 0x000fe20000fa4270 */
[----:B0-----:R-:W-:-:S02]  /*9a90*/  @P0 IMAD.MOV.U32 R6, RZ, RZ, R12 ;  /* 0x000000ffff060224 */ /* 0x001fc400078e000c */
[----:B------:R-:W-:-:S05]  /*9aa0*/  @P0 IMAD.MOV.U32 R7, RZ, RZ, R13 ;  /* 0x000000ffff070224 */ /* 0x000fca00078e000d */
[----:B------:R0:W-:Y:S01]  /*9ab0*/  @P0 STG.E.U16 desc[UR36][R6.64+0x40], R42 ;  /* 0x0000402a06000986 */ /* 0x0001e2000c101524 */
[----:B------:R-:W-:Y:S01]  /*9ac0*/  ISETP.GT.AND P0, PT, R0, 0x28, P2 ;  /* 0x000000280000780c */ /* 0x000fe20001704270 */
[----:B0-----:R-:W-:Y:S02]  /*9ad0*/  @P3 IMAD.MOV.U32 R6, RZ, RZ, R12 ;  /* 0x000000ffff063224 */ /* 0x001fe400078e000c */
[----:B------:R-:W-:-:S05]  /*9ae0*/  @P3 IMAD.MOV.U32 R7, RZ, RZ, R13 ;  /* 0x000000ffff073224 */ /* 0x000fca00078e000d */
[----:B------:R0:W-:Y:S01]  /*9af0*/  @P3 STG.E.U16 desc[UR36][R6.64+0x42], R43 ;  /* 0x0000422b06003986 */ /* 0x0001e2000c101524 */
[----:B------:R-:W-:-:S03]  /*9b00*/  ISETP.GT.AND P3, PT, R0, 0x29, P2 ;  /* 0x000000290000780c */ /* 0x000fc60001764270 */
[----:B------:R-:W-:Y:S01]  /*9b10*/  @P4 STG.E.U16 desc[UR36][R4.64+0x50], R44 ;  /* 0x0000502c04004986 */ /* 0x000fe2000c101524 */
[----:B------:R-:W-:-:S03]  /*9b20*/  ISETP.GT.AND P4, PT, R0, 0x30, P1 ;  /* 0x000000300000780c */ /* 0x000fc60000f84270 */
[----:B------:R-:W-:Y:S01]  /*9b30*/  @P5 STG.E.U16 desc[UR36][R4.64+0x52], R45 ;  /* 0x0000522d04005986 */ /* 0x000fe2000c101524 */
[----:B------:R-:W-:Y:S01]  /*9b40*/  ISETP.GT.AND P5, PT, R0, 0x31, P1 ;  /* 0x000000310000780c */ /* 0x000fe20000fa4270 */
[----:B0-----:R-:W-:Y:S02]  /*9b50*/  @P0 IMAD.MOV.U32 R6, RZ, RZ, R12 ;  /* 0x000000ffff060224 */ /* 0x001fe400078e000c */
        /* <DEDUP_REMOVED lines=14> */
[----:B------:R-:W-:Y:S02]  /*9c40*/  ISETP.GT.AND P0, PT, R0, 0x38, P2 ;  /* 0x000000380000780c */ /* 0x000fe40001704270 */
[----:B0-----:R-:W-:Y:S01]  /*9c50*/  @P3 MOV R6, R12 ;  /* 0x0000000c00063202 */ /* 0x001fe20000000f00 */
        /* <DEDUP_REMOVED lines=31> */
[----:B0-----:R-:W-:Y:S01]  /*9e50*/  @P0 IMAD.MOV.U32 R6, RZ, RZ, R12 ;  /* 0x000000ffff060224 */ /* 0x001fe200078e000c */
[----:B------:R-:W-:-:S05]  /*9e60*/  @P0 MOV R7, R13 ;  /* 0x0000000d00070202 */ /* 0x000fca0000000f00 */
        /* <DEDUP_REMOVED lines=33> */
[----:B------:R-:W-:Y:S02]  /*a080*/  ISETP.GT.AND P5, PT, R0, 0x69, P1 ;  /* 0x000000690000780c */ /* 0x000fe40000fa4270 */
[----:B0-----:R-:W-:Y:S01]  /*a090*/  @P0 MOV R6, R12 ;  /* 0x0000000c00060202 */ /* 0x001fe20000000f00 */
        /* <DEDUP_REMOVED lines=18> */
[C---:B------:R-:W-:Y:S02]  /*a1c0*/  ISETP.GT.AND P3, PT, R0.reuse, 0x78, P1 ;  /* 0x000000780000780c */ /* 0x040fe40000f64270 */
[C---:B------:R-:W-:Y:S01]  /*a1d0*/  ISETP.GT.AND P1, PT, R0.reuse, 0x79, P1 ;  /* 0x000000790000780c */ /* 0x040fe20000f24270 */
[----:B------:R-:W-:Y:S01]  /*a1e0*/  @P4 STG.E.U16 desc[UR36][R4.64+0xe0], R80 ;  /* 0x0000e05004004986 */ /* 0x000fe2000c101524 */
[----:B------:R-:W-:-:S03]  /*a1f0*/  ISETP.GT.AND P4, PT, R0, 0x71, P2 ;  /* 0x000000710000780c */ /* 0x000fc60001784270 */
[----:B------:R-:W-:Y:S01]  /*a200*/  @P5 STG.E.U16 desc[UR36][R4.64+0xe2], R81 ;  /* 0x0000e25104005986 */ /* 0x000fe2000c101524 */
[C---:B------:R-:W-:Y:S02]  /*a210*/  ISETP.GT.AND P5, PT, R0.reuse, 0x78, P2 ;  /* 0x000000780000780c */ /* 0x040fe400017a4270 */
[----:B------:R-:W-:Y:S01]  /*a220*/  ISETP.GT.AND P2, PT, R0, 0x79, P2 ;  /* 0x000000790000780c */ /* 0x000fe20001744270 */
[----:B0-----:R-:W-:Y:S02]  /*a230*/  @P0 IMAD.MOV.U32 R6, RZ, RZ, R12 ;  /* 0x000000ffff060224 */ /* 0x001fe400078e000c */
[----:B------:R-:W-:-:S05]  /*a240*/  @P0 IMAD.MOV.U32 R7, RZ, RZ, R13 ;  /* 0x000000ffff070224 */ /* 0x000fca00078e000d */
[----:B------:R0:W-:Y:S02]  /*a250*/  @P0 STG.E.U16 desc[UR36][R6.64+0xe0], R82 ;  /* 0x0000e05206000986 */ /* 0x0001e4000c101524 */
[----:B0-----:R-:W-:Y:S01]  /*a260*/  @P4 IMAD.MOV.U32 R6, RZ, RZ, R12 ;  /* 0x000000ffff064224 */ /* 0x001fe200078e000c */
[----:B------:R-:W-:-:S05]  /*a270*/  @P4 MOV R7, R13 ;  /* 0x0000000d00074202 */ /* 0x000fca0000000f00 */
[----:B------:R-:W-:Y:S04]  /*a280*/  @P4 STG.E.U16 desc[UR36][R6.64+0xe2], R83 ;  /* 0x0000e25306004986 */ /* 0x000fe8000c101524 */
[----:B------:R-:W-:Y:S04]  /*a290*/  @P3 STG.E.U16 desc[UR36][R4.64+0xf0], R84 ;  /* 0x0000f05404003986 */ /* 0x000fe8000c101524 */
[----:B------:R0:W-:Y:S02]  /*a2a0*/  @P1 STG.E.U16 desc[UR36][R4.64+0xf2], R85 ;  /* 0x0000f25504001986 */ /* 0x0001e4000c101524 */
[----:B0-----:R-:W-:-:S02]  /*a2b0*/  @P5 IMAD.MOV.U32 R4, RZ, RZ, R12 ;  /* 0x000000ffff045224 */ /* 0x001fc400078e000c */
[----:B------:R-:W-:-:S05]  /*a2c0*/  @P5 IMAD.MOV.U32 R5, RZ, RZ, R13 ;  /* 0x000000ffff055224 */ /* 0x000fca00078e000d */
[----:B------:R0:W-:Y:S04]  /*a2d0*/  @P5 STG.E.U16 desc[UR36][R4.64+0xf0], R86 ;  /* 0x0000f05604005986 */ /* 0x0001e8000c101524 */
[----:B------:R0:W-:Y:S02]  /*a2e0*/  @P2 STG.E.U16 desc[UR36][R12.64+0xf2], R87 ;  /* 0x0000f2570c002986 */ /* 0x0001e4000c101524 */
.L_x_281:
[----:B------:R-:W-:Y:S05]  /*a2f0*/  BSYNC B0 ;  /* 0x0000000000007941 */ /* 0x000fea0003800000 */
.L_x_29:
[----:B------:R-:W-:Y:S01]  /*a300*/  ULDC UR4, c[0x0][0xc] ;  /* 0x0000030000047ab9 */ /* 0x000fe20000000800 */
[----:B------:R-:W-:Y:S01]  /*a310*/  ULDC UR5, c[0x0][0x10] ;  /* 0x0000040000057ab9 */ /* 0x000fe20000000800 */
[----:B0-----:R-:W0:Y:S01]  /*a320*/  LDC R3, c[0x0][0x14] ;  /* 0x00000500ff037b82 */ /* 0x001e220000000800 */
[----:B------:R-:W-:Y:S01]  /*a330*/  UIMAD.WIDE.U32 UR4, UR4, UR5, URZ ;  /* 0x00000005040472a5 */ /* 0x000fe2000f8e003f */
[----:B------:R-:W-:Y:S01]  /*a340*/  PRMT R0, RZ, 0x7610, R0 ;  /* 0x00007610ff007816 */ /* 0x000fe20000000000 */
[----:B------:R-:W-:Y:S02]  /*a350*/  IMAD.MOV.U32 R153, RZ, RZ, -0x1 ;  /* 0xffffffffff997424 */ /* 0x000fe400078e00ff */
[----:B------:R-:W-:Y:S02]  /*a360*/  IMAD.MOV.U32 R23, RZ, RZ, -0x1 ;  /* 0xffffffffff177424 */ /* 0x000fe400078e00ff */
[----:B0-----:R-:W-:-:S04]  /*a370*/  IMAD.WIDE.U32 R16, R3, UR4, R16 ;  /* 0x0000000403107c25 */ /* 0x001fc8000f8e0010 */
[----:B------:R-:W-:Y:S01]  /*a380*/  IMAD R3, R3, UR5, RZ ;  /* 0x0000000503037c24 */ /* 0x000fe2000f8e02ff */
[----:B------:R-:W-:Y:S02]  /*a390*/  ULDC.64 UR4, c[0x0][0x650] ;  /* 0x0001940000047ab9 */ /* 0x000fe40000000a00 */
[----:B------:R-:W-:Y:S01]  /*a3a0*/  ISETP.GE.U32.AND P0, PT, R16, UR4, PT ;  /* 0x0000000410007c0c */ /* 0x000fe2000bf06070 */
[----:B------:R-:W-:-:S05]  /*a3b0*/  IMAD.IADD R17, R17, 0x1, R3 ;  /* 0x0000000111117824 */ /* 0x000fca00078e0203 */
[----:B------:R-:W-:-:S13]  /*a3c0*/  ISETP.GE.U32.AND.EX P0, PT, R17, UR5, PT, P0 ;  /* 0x0000000511007c0c */ /* 0x000fda000bf06100 */
[----:B------:R-:W-:Y:S05]  /*a3d0*/  @P0 BRA `(.L_x_282) ;  /* 0x0000000400640947 */ /* 0x000fea0003800000 */
[----:B------:R-:W0:Y:S01]  /*a3e0*/  S2R R12, SR_CTAID.X ;  /* 0x00000000000c7919 */ /* 0x000e220000002500 */
[----:B-12---:R-:W1:Y:S01]  /*a3f0*/  LDC.64 R10, c[0x0][0x628] ;  /* 0x00018a00ff0a7b82 */ /* 0x006e620000000a00 */
[----:B------:R-:W-:Y:S01]  /*a400*/  ULDC UR4, c[0x0][0x150] ;  /* 0x0000540000047ab9 */ /* 0x000fe20000000800 */
[----:B------:R-:W-:Y:S01]  /*a410*/  IMAD.MOV.U32 R8, RZ, RZ, R16 ;  /* 0x000000ffff087224 */ /* 0x000fe200078e0010 */
[----:B------:R-:W2:Y:S01]  /*a420*/  S2R R24, SR_CTAID.Y ;  /* 0x0000000000187919 */ /* 0x000ea20000002600 */
[----:B------:R-:W-:-:S04]  /*a430*/  IMAD.MOV.U32 R9, RZ, RZ, R17 ;  /* 0x000000ffff097224 */ /* 0x000fc800078e0011 */
[----:B------:R-:W2:Y:S08]  /*a440*/  LDC R21, c[0x0][0x144] ;  /* 0x00005100ff157b82 */ /* 0x000eb00000000800 */
[----:B------:R-:W2:Y:S08]  /*a450*/  LDC R0, c[0x0][0x630] ;  /* 0x00018c00ff007b82 */ /* 0x000eb00000000800 */
[----:B------:R-:W2:Y:S01]  /*a460*/  LDC.64 R14, c[0x0][0x620] ;  /* 0x00018800ff0e7b82 */ /* 0x000ea20000000a00 */
[----:B-1----:R-:W-:-:S04]  /*a470*/  ISETP.NE.U32.AND P0, PT, R10, RZ, PT ;  /* 0x000000ff0a00720c */ /* 0x002fc80003f05070 */
[----:B------:R-:W-:Y:S02]  /*a480*/  ISETP.NE.AND.EX P0, PT, R11, RZ, PT, P0 ;  /* 0x000000ff0b00720c */ /* 0x000fe40003f05300 */
[----:B0-----:R-:W-:-:S05]  /*a490*/  I2FP.F32.U32 R3, R12 ;  /* 0x0000000c00037245 */ /* 0x001fca0000201000 */
[----:B------:R-:W-:-:S04]  /*a4a0*/  FMUL R3, R3, UR4 ;  /* 0x0000000403037c20 */ /* 0x000fc80008400000 */
[----:B------:R0:W1:Y:S02]  /*a4b0*/  F2I.U32.TRUNC.NTZ R20, R3 ;  /* 0x0000000300147305 */ /* 0x000064000020f000 */
[----:B------:R-:W-:Y:S05]  /*a4c0*/  @!P0 BRA `(.L_x_283) ;  /* 0x0000000000288947 */ /* 0x000fea0003800000 */
[----:B0-----:R-:W0:Y:S02]  /*a4d0*/  LDC R3, c[0x0][0x634] ;  /* 0x00018d00ff037b82 */ /* 0x001e240000000800 */
        /* <DEDUP_REMOVED lines=9> */
.L_x_283:
[----:B------:R-:W3:Y:S01]  /*a570*/  LDC.64 R28, c[0x0][0x640] ;  /* 0x00019000ff1c7b82 */ /* 0x000ee20000000a00 */
[-CC-:B--2---:R-:W-:Y:S01]  /*a580*/  SHF.R.U64 R23, R8, R0.reuse, R9.reuse ;  /* 0x0000000008177219 */ /* 0x184fe20000001209 */
[----:B-1----:R-:W-:Y:S01]  /*a590*/  IMAD.MOV R20, RZ, RZ, -R20 ;  /* 0x000000ffff147224 */ /* 0x002fe200078e0a14 */
[----:B------:R-:W-:Y:S01]  /*a5a0*/  SHF.R.U32.HI R0, RZ, R0, R9 ;  /* 0x00000000ff007219 */ /* 0x000fe20000011609 */
[----:B------:R-:W-:Y:S01]  /*a5b0*/  ULDC UR4, c[0x0][0x154] ;  /* 0x0000550000047ab9 */ /* 0x000fe20000000800 */
[----:B0-----:R-:W-:Y:S01]  /*a5c0*/  IADD3 R3, P0, RZ, -R23, RZ ;  /* 0x80000017ff037210 */ /* 0x001fe20007f1e0ff */
[----:B------:R-:W-:Y:S02]  /*a5d0*/  IMAD R21, R21, R20, R12 ;  /* 0x0000001415157224 */ /* 0x000fe400078e020c */
[----:B------:R-:W0:Y:S01]  /*a5e0*/  LDC R6, c[0x0][0x618] ;  /* 0x00018600ff067b82 */ /* 0x000e220000000800 */
[----:B------:R-:W-:Y:S01]  /*a5f0*/  IADD3.X R5, RZ, ~R0, RZ, P0, !PT ;  /* 0x80000000ff057210 */ /* 0x000fe200007fe4ff */
[----:B------:R-:W-:-:S04]  /*a600*/  IMAD.MOV.U32 R7, RZ, RZ, 0x1 ;  /* 0x00000001ff077424 */ /* 0x000fc800078e00ff */
[-C--:B------:R-:W-:Y:S02]  /*a610*/  IMAD R0, R5, R14.reuse, RZ ;  /* 0x0000000e05007224 */ /* 0x080fe400078e02ff */
[----:B------:R-:W1:Y:S01]  /*a620*/  LDC R8, c[0x0][0x608] ;  /* 0x00018200ff087b82 */ /* 0x000e620000000800 */
[----:B------:R-:W-:-:S04]  /*a630*/  IMAD.WIDE.U32 R4, R3, R14, R16 ;  /* 0x0000000e03047225 */ /* 0x000fc800078e0010 */
[----:B------:R-:W-:Y:S01]  /*a640*/  IMAD R3, R3, R15, R0 ;  /* 0x0000000f03037224 */ /* 0x000fe200078e0200 */
[----:B------:R-:W-:Y:S02]  /*a650*/  I2FP.F32.U32 R0, R24 ;  /* 0x0000001800007245 */ /* 0x000fe40000201000 */
[----:B------:R-:W2:Y:S01]  /*a660*/  LDC R26, c[0x0][0x658] ;  /* 0x00019600ff1a7b82 */ /* 0x000ea20000000800 */
[----:B------:R-:W-:Y:S01]  /*a670*/  IMAD.IADD R3, R5, 0x1, R3 ;  /* 0x0000000105037824 */ /* 0x000fe200078e0203 */
[----:B---3--:R-:W-:Y:S01]  /*a680*/  ISETP.NE.U32.AND P0, PT, R28, RZ, PT ;  /* 0x000000ff1c00720c */ /* 0x008fe20003f05070 */
[----:B------:R-:W-:Y:S01]  /*a690*/  FMUL R0, R0, UR4 ;  /* 0x0000000400007c20 */ /* 0x000fe20008400000 */
[----:B------:R-:W-:Y:S02]  /*a6a0*/  IMAD.MOV.U32 R5, RZ, RZ, -0x1 ;  /* 0xffffffffff057424 */ /* 0x000fe400078e00ff */
[----:B------:R-:W-:Y:S01]  /*a6b0*/  ISETP.NE.AND.EX P0, PT, R29, RZ, PT, P0 ;  /* 0x000000ff1d00720c */ /* 0x000fe20003f05300 */
[----:B------:R3:W2:Y:S01]  /*a6c0*/  F2I.U32.TRUNC.NTZ R13, R0 ;  /* 0x00000000000d7305 */ /* 0x0006a2000020f000 */
[----:B------:R-:W3:Y:S01]  /*a6d0*/  LDC R15, c[0x0][0x148] ;  /* 0x00005200ff0f7b82 */ /* 0x000ee20000000800 */
[----:B0-----:R-:W-:-:S02]  /*a6e0*/  SHF.R.U64 R12, R4, R6, R3 ;  /* 0x00000006040c7219 */ /* 0x001fc40000001203 */
[----:B------:R-:W-:-:S05]  /*a6f0*/  SHF.R.U32.HI R3, RZ, R6, R3 ;  /* 0x00000006ff037219 */ /* 0x000fca0000011603 */
[----:B------:R-:W0:Y:S01]  /*a700*/  LDC R20, c[0x0][0x600] ;  /* 0x00018000ff147b82 */ /* 0x000e220000000800 */
[-CC-:B-1----:R-:W-:Y:S02]  /*a710*/  SHF.R.U64 R10, R12, R8.reuse, R3.reuse ;  /* 0x000000080c0a7219 */ /* 0x182fe40000001203 */
[----:B------:R-:W-:-:S05]  /*a720*/  SHF.R.U32.HI R3, RZ, R8, R3 ;  /* 0x00000008ff037219 */ /* 0x000fca0000011603 */
[----:B------:R-:W1:Y:S01]  /*a730*/  LDC R27, c[0x0][0x648] ;  /* 0x00019200ff1b7b82 */ /* 0x000e620000000800 */
[-C--:B--2---:R-:W-:Y:S02]  /*a740*/  SHF.L.U32 R4, R5, R26.reuse, RZ ;  /* 0x0000001a05047219 */ /* 0x084fe400000006ff */
[--C-:B------:R-:W-:Y:S02]  /*a750*/  SHF.R.U64 R14, R10, R26, R3.reuse ;  /* 0x0000001a0a0e7219 */ /* 0x100fe40000001203 */
[----:B------:R-:W-:Y:S02]  /*a760*/  LOP3.LUT R25, RZ, R4, RZ, 0x33, !PT ;  /* 0x00000004ff197212 */ /* 0x000fe400078e33ff */
[-C--:B------:R-:W-:Y:S01]  /*a770*/  SHF.R.U32.HI R5, RZ, R26.reuse, R3 ;  /* 0x0000001aff057219 */ /* 0x080fe20000011603 */
[----:B------:R-:W2:Y:S01]  /*a780*/  LDC R30, c[0x0][0x638] ;  /* 0x00018e00ff1e7b82 */ /* 0x000ea20000000800 */
[----:B------:R-:W-:Y:S01]  /*a790*/  SHF.L.U32 R152, R7, R26, RZ ;  /* 0x0000001a07987219 */ /* 0x000fe200000006ff */
[----:B------:R-:W-:-:S06]  /*a7a0*/  IMAD.MOV.U32 R4, RZ, RZ, R14 ;  /* 0x000000ffff047224 */ /* 0x000fcc00078e000e */
[----:B------:R-:W0:Y:S01]  /*a7b0*/  LDC R31, c[0x0][0x610] ;  /* 0x00018400ff1f7b82 */ /* 0x000e220000000800 */
[----:B------:R-:W-:Y:S05]  /*a7c0*/  @!P0 BRA `(.L_x_284) ;  /* 0x0000000000288947 */ /* 0x000fea0003800000 */
[----:B------:R-:W4:Y:S02]  /*a7d0*/  LDC R3, c[0x0][0x64c] ;  /* 0x00019300ff037b82 */ /* 0x000f240000000800 */
[----:B----4-:R-:W-:-:S05]  /*a7e0*/  IADD3 R3, P0, R14, R3, RZ ;  /* 0x000000030e037210 */ /* 0x010fca0007f1e0ff */
        /* <DEDUP_REMOVED lines=8> */
.L_x_284:
[----:B------:R-:W-:Y:S01]  /*a870*/  ISETP.NE.AND P0, PT, R2, 0x1, PT ;  /* 0x000000010200780c */ /* 0x000fe20003f05270 */
[----:B0-----:R-:W-:Y:S01]  /*a880*/  VIADD R7, R20, 0xffffffff ;  /* 0xffffffff14077836 */ /* 0x001fe20000000000 */
[----:B-1-3--:R-:W-:Y:S01]  /*a890*/  SHF.R.U64 R0, R4, R27, R5 ;  /* 0x0000001b04007219 */ /* 0x00afe20000001205 */
[----:B------:R-:W-:Y:S01]  /*a8a0*/  IMAD.MOV R13, RZ, RZ, -R13 ;  /* 0x000000ffff0d7224 */ /* 0x000fe200078e0a0d */
[----:B------:R-:W-:Y:S01]  /*a8b0*/  LOP3.LUT R5, R10, R25, RZ, 0xc0, !PT ;  /* 0x000000190a057212 */ /* 0x000fe200078ec0ff */
[----:B------:R-:W-:Y:S01]  /*a8c0*/  IMAD.MOV.U32 R4, RZ, RZ, 0x1 ;  /* 0x00000001ff047424 */ /* 0x000fe200078e00ff */
[----:B------:R-:W-:-:S03]  /*a8d0*/  IADD3 R3, -R0, RZ, RZ ;  /* 0x000000ff00037210 */ /* 0x000fc60007ffe1ff */
[----:B------:R-:W-:Y:S01]  /*a8e0*/  IMAD R152, R152, R0, R5 ;  /* 0x0000000098987224 */ /* 0x000fe200078e0205 */
[----:B------:R-:W-:Y:S01]  /*a8f0*/  LOP3.LUT R5, R12, R7, RZ, 0xc0, !PT ;  /* 0x000000070c057212 */ /* 0x000fe200078ec0ff */
[----:B--2---:R-:W-:Y:S02]  /*a900*/  IMAD R0, R3, R30, R14 ;  /* 0x0000001e03007224 */ /* 0x004fe400078e020e */
[----:B------:R-:W-:Y:S02]  /*a910*/  @P0 IMAD R21, R15, R13, R24 ;  /* 0x0000000d0f150224 */ /* 0x000fe400078e0218 */
[----:B------:R-:W-:Y:S01]  /*a920*/  IMAD R3, R0, R20, R5 ;  /* 0x0000001400037224 */ /* 0x000fe200078e0205 */
[----:B------:R-:W-:Y:S01]  /*a930*/  PRMT R0, R4, 0x7610, R0 ;  /* 0x0000761004007816 */ /* 0x000fe20000000000 */
[----:B------:R-:W-:-:S05]  /*a940*/  IMAD R152, R152, R31, R21 ;  /* 0x0000001f98987224 */ /* 0x000fca00078e0215 */
[----:B------:R-:W-:Y:S02]  /*a950*/  SEL R153, R3, R152, !P0 ;  /* 0x0000009803997207 */ /* 0x000fe40004000000 */
[----:B------:R-:W-:-:S07]  /*a960*/  SEL R152, R152, R3, !P0 ;  /* 0x0000000398987207 */ /* 0x000fce0004000000 */
.L_x_282:
[----:B------:R-:W-:-:S13]  /*a970*/  LOP3.LUT P0, RZ, R0, 0xff, RZ, 0xc0, !PT ;  /* 0x000000ff00ff7812 */ /* 0x000fda000780c0ff */
[----:B------:R-:W-:Y:S05]  /*a980*/  @P0 BRA `(.L_x_285) ;  /* 0xffffff64009c0947 */ /* 0x000fea000383ffff */
[----:B------:R-:W-:Y:S05]  /*a990*/  EXIT ;  /* 0x000000000000794d */ /* 0x000fea0003800000 */
.L_x_4:
[----:B0-----:R-:W-:Y:S01]  /*a9a0*/  ULDC.64 UR4, c[0x0][0x650] ;  /* 0x0001940000047ab9 */ /* 0x001fe20000000a00 */
[----:B------:R-:W-:Y:S01]  /*a9b0*/  PRMT R6, RZ, 0x7610, R6 ;  /* 0x00007610ff067816 */ /* 0x000fe20000000006 */
[----:B------:R-:W-:Y:S01]  /*a9c0*/  IMAD.MOV.U32 R7, RZ, RZ, -0x1 ;  /* 0xffffffffff077424 */ /* 0x000fe200078e00ff */
[----:B------:R-:W-:Y:S01]  /*a9d0*/  ISETP.GE.U32.AND P0, PT, R16, UR4, PT ;  /* 0x0000000410007c0c */ /* 0x000fe2000bf06070 */
[----:B------:R-:W-:Y:S02]  /*a9e0*/  IMAD.MOV.U32 R9, RZ, RZ, -0x1 ;  /* 0xffffffffff097424 */ /* 0x000fe400078e00ff */
[----:B------:R-:W-:Y:S01]  /*a9f0*/  IMAD.MOV.U32 R8, RZ, RZ, -0x1 ;  /* 0xffffffffff087424 */ /* 0x000fe200078e00ff */
        /* <DEDUP_REMOVED lines=20> */
.L_x_287:
[--C-:B------:R-:W-:Y:S01]  /*ab40*/  SHF.R.U64 R12, R10, R14, R11.reuse ;  /* 0x0000000e0a0c7219 */ /* 0x100fe2000000120b */
[----:B------:R-:W0:Y:S01]  /*ab50*/  LDC R22, c[0x0][0x618] ;  /* 0x00018600ff167b82 */ /* 0x000e220000000800 */
[----:B------:R-:W-:Y:S01]  /*ab60*/  I2FP.F32.U32 R6, R4 ;  /* 0x0000000400067245 */ /* 0x000fe20000201000 */
[----:B------:R-:W-:Y:S01]  /*ab70*/  ULDC UR4, c[0x0][0x150] ;  /* 0x0000540000047ab9 */ /* 0x000fe20000000800 */
[----:B------:R-:W-:Y:S02]  /*ab80*/  SHF.R.U32.HI R5, RZ, R14, R11 ;  /* 0x0000000eff057219 */ /* 0x000fe4000001160b */
[----:B------:R-:W-:Y:S01]  /*ab90*/  IADD3 R9, P0, RZ, -R12, RZ ;  /* 0x8000000cff097210 */ /* 0x000fe20007f1e0ff */
[----:B------:R-:W-:Y:S01]  /*aba0*/  FMUL R11, R6, UR4 ;  /* 0x00000004060b7c20 */ /* 0x000fe20008400000 */
[----:B------:R-:W-:Y:S01]  /*abb0*/  ULDC UR4, c[0x0][0x154] ;  /* 0x0000550000047ab9 */ /* 0x000fe20000000800 */
[----:B------:R-:W1:Y:S02]  /*abc0*/  LDC.64 R24, c[0x0][0x640] ;  /* 0x00019000ff187b82 */ /* 0x000e640000000a00 */
[----:B------:R-:W-:-:S02]  /*abd0*/  IMAD.X R5, RZ, RZ, ~R5, P0 ;  /* 0x000000ffff057224 */ /* 0x000fc400000e0e05 */
[----:B------:R-:W2:Y:S01]  /*abe0*/  F2I.U32.TRUNC.NTZ R11, R11 ;  /* 0x0000000b000b7305 */ /* 0x000ea2000020f000 */
[----:B------:R-:W-:-:S03]  /*abf0*/  IMAD.WIDE.U32 R6, R9, R20, R16 ;  /* 0x0000001409067225 */ /* 0x000fc600078e0010 */
[----:B------:R-:W3:Y:S01]  /*ac00*/  LDC R13, c[0x0][0x144] ;  /* 0x00005100ff0d7b82 */ /* 0x000ee20000000800 */
[----:B------:R-:W-:-:S04]  /*ac10*/  IMAD R8, R5, R20, RZ ;  /* 0x0000001405087224 */ /* 0x000fc800078e02ff */
[----:B------:R-:W-:Y:S02]  /*ac20*/  IMAD R5, R9, R21, R8 ;  /* 0x0000001509057224 */ /* 0x000fe400078e0208 */
[----:B------:R-:W-:Y:S01]  /*ac30*/  IMAD.MOV.U32 R8, RZ, RZ, -0x1 ;  /* 0xffffffffff087424 */ /* 0x000fe200078e00ff */
[----:B------:R-:W4:Y:S02]  /*ac40*/  LDC R14, c[0x0][0x608] ;  /* 0x00018200ff0e7b82 */ /* 0x000f240000000800 */
[----:B------:R-:W-:Y:S02]  /*ac50*/  IADD3 R5, R7, R5, RZ ;  /* 0x0000000507057210 */ /* 0x000fe40007ffe0ff */
[----:B------:R-:W-:Y:S02]  /*ac60*/  I2FP.F32.U32 R7, R3 ;  /* 0x0000000300077245 */ /* 0x000fe40000201000 */
[-C--:B0-----:R-:W-:Y:S01]  /*ac70*/  SHF.R.U64 R10, R6, R22.reuse, R5 ;  /* 0x00000016060a7219 */ /* 0x081fe20000001205 */
[----:B--2---:R-:W-:Y:S01]  /*ac80*/  IMAD.MOV R6, RZ, RZ, -R11 ;  /* 0x000000ffff067224 */ /* 0x004fe200078e0a0b */
[----:B------:R-:W0:Y:S01]  /*ac90*/  LDC R9, c[0x0][0x658] ;  /* 0x00019600ff097b82 */ /* 0x000e220000000800 */
[----:B-1----:R-:W-:Y:S01]  /*aca0*/  ISETP.NE.U32.AND P0, PT, R24, RZ, PT ;  /* 0x000000ff1800720c */ /* 0x002fe20003f05070 */
[----:B------:R-:W-:Y:S01]  /*acb0*/  FMUL R7, R7, UR4 ;  /* 0x0000000407077c20 */ /* 0x000fe20008400000 */
[----:B------:R-:W-:-:S02]  /*acc0*/  SHF.R.U32.HI R5, RZ, R22, R5 ;  /* 0x00000016ff057219 */ /* 0x000fc40000011605 */
[----:B------:R-:W-:-:S03]  /*acd0*/  ISETP.NE.AND.EX P0, PT, R25, RZ, PT, P0 ;  /* 0x000000ff1900720c */ /* 0x000fc60003f05300 */
[----:B------:R-:W1:Y:S01]  /*ace0*/  LDC R20, c[0x0][0x148] ;  /* 0x00005200ff147b82 */ /* 0x000e620000000800 */
[----:B---3--:R-:W-:Y:S02]  /*acf0*/  IMAD R23, R13, R6, R4 ;  /* 0x000000060d177224 */ /* 0x008fe400078e0204 */
[----:B------:R-:W-:-:S05]  /*ad00*/  IMAD.MOV.U32 R6, RZ, RZ, 0x1 ;  /* 0x00000001ff067424 */ /* 0x000fca00078e00ff */
[----:B------:R-:W2:Y:S01]  /*ad10*/  LDC R21, c[0x0][0x600] ;  /* 0x00018000ff157b82 */ /* 0x000ea20000000800 */
[-CC-:B----4-:R-:W-:Y:S02]  /*ad20*/  SHF.R.U64 R13, R10, R14.reuse, R5.reuse ;  /* 0x0000000e0a0d7219 */ /* 0x190fe40000001205 */
[----:B------:R-:W-:Y:S02]  /*ad30*/  SHF.R.U32.HI R4, RZ, R14, R5 ;  /* 0x0000000eff047219 */ /* 0x000fe40000011605 */
[----:B------:R3:W4:Y:S03]  /*ad40*/  F2I.U32.TRUNC.NTZ R14, R7 ;  /* 0x00000007000e7305 */ /* 0x000726000020f000 */
[----:B------:R-:W1:Y:S01]  /*ad50*/  LDC R26, c[0x0][0x648] ;  /* 0x00019200ff1a7b82 */ /* 0x000e620000000800 */
[-C--:B0-----:R-:W-:Y:S02]  /*ad60*/  SHF.R.U64 R15, R13, R9.reuse, R4 ;  /* 0x000000090d0f7219 */ /* 0x081fe40000001204 */
[----:B------:R-:W-:-:S02]  /*ad70*/  SHF.L.U32 R8, R8, R9, RZ ;  /* 0x0000000908087219 */ /* 0x000fc400000006ff */
[-C--:B------:R-:W-:Y:S01]  /*ad80*/  SHF.R.U32.HI R5, RZ, R9.reuse, R4 ;  /* 0x00000009ff057219 */ /* 0x080fe20000011604 */
[----:B------:R-:W-:Y:S01]  /*ad90*/  IMAD.MOV.U32 R4, RZ, RZ, R15 ;  /* 0x000000ffff047224 */ /* 0x000fe200078e000f */
[----:B------:R-:W-:Y:S01]  /*ada0*/  SHF.L.U32 R22, R6, R9, RZ ;  /* 0x0000000906167219 */ /* 0x000fe200000006ff */
[----:B------:R-:W0:Y:S01]  /*adb0*/  LDC R27, c[0x0][0x638] ;  /* 0x00018e00ff1b7b82 */ /* 0x000e220000000800 */
[----:B------:R-:W-:-:S07]  /*adc0*/  LOP3.LUT R28, RZ, R8, RZ, 0x33, !PT ;  /* 0x00000008ff1c7212 */ /* 0x000fce00078e33ff */
[----:B------:R-:W0:Y:S01]  /*add0*/  LDC R29, c[0x0][0x610] ;  /* 0x00018400ff1d7b82 */ /* 0x000e220000000800 */
[----:B---34-:R-:W-:Y:S05]  /*ade0*/  @!P0 BRA `(.L_x_288) ;  /* 0x0000000000288947 */ /* 0x018fea0003800000 */
[----:B------:R-:W3:Y:S02]  /*adf0*/  LDC R4, c[0x0][0x64c] ;  /* 0x00019300ff047b82 */ /* 0x000ee40000000800 */
[----:B---3--:R-:W-:-:S05]  /*ae00*/  IADD3 R9, P0, R15, R4, RZ ;  /* 0x000000040f097210 */ /* 0x008fca0007f1e0ff */
        /* <DEDUP_REMOVED lines=8> */
.L_x_288:
[----:B------:R-:W-:Y:S01]  /*ae90*/  ISETP.NE.AND P0, PT, R2, 0x1, PT ;  /* 0x000000010200780c */ /* 0x000fe20003f05270 */
[----:B--2---:R-:W-:Y:S01]  /*aea0*/  VIADD R7, R21, 0xffffffff ;  /* 0xffffffff15077836 */ /* 0x004fe20000000000 */
[----:B-1----:R-:W-:Y:S01]  /*aeb0*/  SHF.R.U64 R5, R4, R26, R5 ;  /* 0x0000001a04057219 */ /* 0x002fe20000001205 */
[----:B------:R-:W-:Y:S01]  /*aec0*/  IMAD.MOV R14, RZ, RZ, -R14 ;  /* 0x000000ffff0e7224 */ /* 0x000fe200078e0a0e */
[----:B------:R-:W-:Y:S01]  /*aed0*/  LOP3.LUT R4, R13, R28, RZ, 0xc0, !PT ;  /* 0x0000001c0d047212 */ /* 0x000fe200078ec0ff */
[----:B------:R-:W-:Y:S01]  /*aee0*/  IMAD.MOV.U32 R8, RZ, RZ, R12 ;  /* 0x000000ffff087224 */ /* 0x000fe200078e000c */
[----:B------:R-:W-:Y:S01]  /*aef0*/  LOP3.LUT R10, R10, R7, RZ, 0xc0, !PT ;  /* 0x000000070a0a7212 */ /* 0x000fe200078ec0ff */
[----:B------:R-:W-:Y:S02]  /*af00*/  IMAD.MOV R6, RZ, RZ, -R5 ;  /* 0x000000ffff067224 */ /* 0x000fe400078e0a05 */
[----:B------:R-:W-:-:S04]  /*af10*/  IMAD R4, R22, R5, R4 ;  /* 0x0000000516047224 */ /* 0x000fc800078e0204 */
[----:B------:R-:W-:Y:S02]  /*af20*/  @P0 IMAD R23, R20, R14, R3 ;  /* 0x0000000e14170224 */ /* 0x000fe400078e0203 */
[----:B0-----:R-:W-:Y:S01]  /*af30*/  IMAD R3, R6, R27, R15 ;  /* 0x0000001b06037224 */ /* 0x001fe200078e020f */
[----:B------:R-:W-:Y:S01]  /*af40*/  MOV R6, 0x1 ;  /* 0x0000000100067802 */ /* 0x000fe20000000f00 */
[----:B------:R-:W-:Y:S02]  /*af50*/  IMAD R7, R4, R29, R23 ;  /* 0x0000001d04077224 */ /* 0x000fe400078e0217 */
[----:B------:R-:W-:-:S05]  /*af60*/  IMAD R4, R3, R21, R10 ;  /* 0x0000001503047224 */ /* 0x000fca00078e020a */
[----:B------:R-:W-:Y:S02]  /*af70*/  SEL R9, R4, R7, !P0 ;  /* 0x0000000704097207 */ /* 0x000fe40004000000 */
[----:B------:R-:W-:-:S07]  /*af80*/  SEL R7, R7, R4, !P0 ;  /* 0x0000000407077207 */ /* 0x000fce0004000000 */
.L_x_286:
[----:B------:R-:W-:-:S08]  /*af90*/  NOP ;  /* 0x0000000000007918 */ /* 0x000fd00000000000 */
[----:B------:R-:W0:-:S00]  /*afa0*/  USETMAXREG.DEALLOC.CTAPOOL 0x28 ;  /* 0x00000028000079c8 */ /* 0x000e0000080e0500 */
[----:B0-----:R-:W-:-:S13]  /*afb0*/  ISETP.NE.AND P0, PT, R0, RZ, PT ;  /* 0x000000ff0000720c */ /* 0x001fda0003f05270 */
[----:B------:R-:W-:Y:S05]  /*afc0*/  @P0 EXIT ;  /* 0x000000000000094d */ /* 0x000fea0003800000 */
[----:B------:R-:W-:Y:S01]  /*afd0*/  LOP3.LUT P0, RZ, R6, 0xff, RZ, 0xc0, !PT ;  /* 0x000000ff06ff7812 */ /* 0x000fe2000780c0ff */
[----:B------:R-:W-:Y:S02]  /*afe0*/  IMAD.MOV.U32 R0, RZ, RZ, 0x1 ;  /* 0x00000001ff007424 */ /* 0x000fe400078e00ff */
[----:B------:R-:W-:-:S10]  /*aff0*/  IMAD.MOV.U32 R12, RZ, RZ, RZ ;  /* 0x000000ffff0c7224 */ /* 0x000fd400078e00ff */
[----:B------:R-:W-:Y:S05]  /*b000*/  @!P0 BRA `(.L_x_289) ;  /* 0x0000000c00948947 */ /* 0x000fea0003800000 */
[----:B------:R-:W0:Y:S01]  /*b010*/  LDC R0, c[0x0][0x28c] ;  /* 0x0000a300ff007b82 */ /* 0x000e220000000800 */
[----:B------:R-:W-:Y:S01]  /*b020*/  ULDC UR5, c[0x0][0x658] ;  /* 0x0001960000057ab9 */ /* 0x000fe20000000800 */
[----:B------:R-:W-:Y:S01]  /*b030*/  UMOV UR7, 0xffffffff ;  /* 0xffffffff00077882 */ /* 0x000fe20000000000 */
[----:B------:R-:W-:Y:S01]  /*b040*/  ULDC UR6, c[0x0][0xc] ;  /* 0x0000030000067ab9 */ /* 0x000fe20000000800 */
[----:B------:R-:W-:Y:S01]  /*b050*/  USHF.L.U32 UR9, UR7, UR5, URZ ;  /* 0x0000000507097299 */ /* 0x000fe2000800063f */
[C---:B------:R-:W-:Y:S01]  /*b060*/  LOP3.LUT P2, RZ, R18.reuse, 0x7f, RZ, 0xc0, !PT ;  /* 0x0000007f12ff7812 */ /* 0x040fe2000784c0ff */
[----:B------:R-:W-:Y:S01]  /*b070*/  UMOV UR8, 0x1 ;  /* 0x0000000100087882 */ /* 0x000fe20000000000 */
[----:B------:R-:W-:Y:S01]  /*b080*/  ULDC UR7, c[0x0][0x10] ;  /* 0x0000040000077ab9 */ /* 0x000fe20000000800 */
[----:B------:R-:W-:Y:S01]  /*b090*/  LOP3.LUT P0, RZ, R18, 0x1f, RZ, 0xc0, !PT ;  /* 0x0000001f12ff7812 */ /* 0x000fe2000780c0ff */
[----:B------:R-:W-:Y:S01]  /*b0a0*/  UIMAD.WIDE.U32 UR6, UR6, UR7, URZ ;  /* 0x00000007060672a5 */ /* 0x000fe2000f8e003f */
[----:B------:R-:W-:Y:S01]  /*b0b0*/  BSSY B0, `(.L_x_289) ;  /* 0x00000da000007945 */ /* 0x000fe20003800000 */
[----:B------:R-:W-:Y:S01]  /*b0c0*/  USHF.L.U32 UR5, UR8, UR5, URZ ;  /* 0x0000000508057299 */ /* 0x000fe2000800063f */
[----:B------:R-:W-:Y:S01]  /*b0d0*/  IMAD.MOV.U32 R13, RZ, RZ, 0x1 ;  /* 0x00000001ff0d7424 */ /* 0x000fe200078e00ff */
[----:B------:R-:W-:Y:S01]  /*b0e0*/  LOP3.LUT R11, R19, 0x2, RZ, 0xfc, !PT ;  /* 0x00000002130b7812 */ /* 0x000fe200078efcff */
[----:B------:R-:W-:Y:S01]  /*b0f0*/  ULDC UR8, c[0x0][0x14] ;  /* 0x0000050000087ab9 */ /* 0x000fe20000000800 */
[----:B------:R-:W-:Y:S01]  /*b100*/  PLOP3.LUT P0, PT, P0, P2, PT, 0x8a, 0x0 ;  /* 0x000000000000781c */ /* 0x000fe20000705172 */
[----:B------:R-:W-:Y:S01]  /*b110*/  UIMAD.WIDE.U32 UR28, UR6, UR8, URZ ;  /* 0x00000008061c72a5 */ /* 0x000fe2000f8e003f */
[----:B------:R-:W-:Y:S01]  /*b120*/  IMAD.MOV.U32 R12, RZ, RZ, RZ ;  /* 0x000000ffff0c7224 */ /* 0x000fe200078e00ff */
[----:B------:R-:W-:Y:S01]  /*b130*/  UIMAD UR18, UR7, UR8, URZ ;  /* 0x00000008071272a4 */ /* 0x000fe2000f8e023f */
[----:B------:R-:W-:Y:S01]  /*b140*/  ULDC UR4, c[0x0][0x600] ;  /* 0x0001800000047ab9 */ /* 0x000fe20000000800 */
[----:B------:R-:W-:-:S02]  /*b150*/  ULOP3.LUT UR22, URZ, UR9, URZ, 0x33, !UPT ;  /* 0x000000093f167292 */ /* 0x000fc4000f8e333f */
[----:B------:R-:W-:Y:S01]  /*b160*/  UIADD3 UR4, UR4, -0x1, URZ ;  /* 0xffffffff04047890 */ /* 0x000fe2000fffe03f */
[----:B0-----:R-:W-:Y:S01]  /*b170*/  VIADD R0, R0, 0x1f ;  /* 0x0000001f00007836 */ /* 0x001fe20000000000 */
[----:B------:R-:W-:Y:S01]  /*b180*/  UIADD3 UR18, UR29, UR18, URZ ;  /* 0x000000121d127290 */ /* 0x000fe2000fffe03f */
[----:B------:R-:W-:-:S03]  /*b190*/  ULDC.64 UR32, c[0x0][0x198] ;  /* 0x0000660000207ab9 */ /* 0x000fc60000000a00 */
[----:B------:R-:W-:-:S04]  /*b1a0*/  SHF.R.S32.HI R3, RZ, 0x1f, R0 ;  /* 0x0000001fff037819 */ /* 0x000fc80000011400 */
[----:B------:R-:W-:Y:S01]  /*b1b0*/  LEA.HI R3, R3, R0, RZ, 0x5 ;  /* 0x0000000003037211 */ /* 0x000fe200078f28ff */
[----:B------:R-:W-:-:S03]  /*b1c0*/  IMAD.MOV.U32 R0, RZ, RZ, 0x1 ;  /* 0x00000001ff007424 */ /* 0x000fc600078e00ff */
[----:B------:R-:W-:-:S05]  /*b1d0*/  SHF.R.S32.HI R3, RZ, 0x5, R3 ;  /* 0x00000005ff037819 */ /* 0x000fca0000011403 */
[----:B------:R-:W-:-:S07]  /*b1e0*/  VIADD R10, R3, 0x1 ;  /* 0x00000001030a7836 */ /* 0x000fce0000000000 */
.L_x_301:
[----:B------:R-:W-:-:S03]  /*b1f0*/  UMOV UR6, 0xffffffff ;  /* 0xffffffff00067882 */ /* 0x000fc60000000000 */
[----:B------:R-:W-:Y:S05]  /*b200*/  BRA.DIV UR6, `(.L_x_290) ;  /* 0x0000001206b47947 */ /* 0x000fea000b800000 */
[----:B------:R-:W-:-:S13]  /*b210*/  ELECT P6, URZ, PT ;  /* 0x00000000003f782f */ /* 0x000fda00038c0000 */
.L_x_317:
[----:B------:R-:W-:Y:S04]  /*b220*/  BSSY B1, `(.L_x_291) ;  /* 0x0000051000017945 */ /* 0x000fe80003800000 */
[----:B------:R-:W-:Y:S05]  /*b230*/  @!P6 BRA `(.L_x_292) ;  /* 0x00000004003ce947 */ /* 0x000fea0003800000 */
[----:B------:R-:W0:Y:S02]  /*b240*/  LDC R4, c[0x0][0x28c] ;  /* 0x0000a300ff047b82 */ /* 0x000e240000000800 */
[----:B0-----:R-:W-:-:S13]  /*b250*/  ISETP.GE.AND P1, PT, R4, 0x1, PT ;  /* 0x000000010400780c */ /* 0x001fda0003f26270 */
[----:B------:R-:W-:Y:S05]  /*b260*/  @!P1 BRA `(.L_x_292) ;  /* 0x0000000400309947 */ /* 0x000fea0003800000 */
[----:B------:R-:W-:Y:S01]  /*b270*/  IMAD.SHL.U32 R15, R7, 0x100, RZ ;  /* 0x00000100070f7824 */ /* 0x000fe200078e00ff */
[----:B------:R-:W-:Y:S01]  /*b280*/  MOV R20, RZ ;  /* 0x000000ff00147202 */ /* 0x000fe20000000f00 */
[----:B------:R-:W-:Y:S02]  /*b290*/  IMAD.SHL.U32 R18, R9, 0x80, RZ ;  /* 0x0000008009127824 */ /* 0x000fe400078e00ff */
[----:B------:R-:W-:Y:S02]  /*b2a0*/  IMAD.MOV.U32 R4, RZ, RZ, R10 ;  /* 0x000000ffff047224 */ /* 0x000fe400078e000a */
[----:B------:R-:W-:Y:S02]  /*b2b0*/  IMAD.MOV.U32 R5, RZ, RZ, R0 ;  /* 0x000000ffff057224 */ /* 0x000fe400078e0000 */
[----:B------:R-:W-:Y:S02]  /*b2c0*/  IMAD.MOV.U32 R6, RZ, RZ, R12 ;  /* 0x000000ffff067224 */ /* 0x000fe400078e000c */
[----:B------:R-:W-:-:S02]  /*b2d0*/  VIADD R22, R15, 0x40 ;  /* 0x000000400f167836 */ /* 0x000fc40000000000 */
[C---:B------:R-:W-:Y:S02]  /*b2e0*/  VIADD R23, R15.reuse, 0x80 ;  /* 0x000000800f177836 */ /* 0x040fe40000000000 */
[----:B------:R-:W-:Y:S02]  /*b2f0*/  VIADD R24, R15, 0xc0 ;  /* 0x000000c00f187836 */ /* 0x000fe40000000000 */
[----:B------:R-:W-:-:S07]  /*b300*/  VIADD R25, R18, 0x40 ;  /* 0x0000004012197836 */ /* 0x000fce0000000000 */
.L_x_296:
[----:B------:R-:W0:Y:S01]  /*b310*/  S2R R14, SR_CgaCtaId ;  /* 0x00000000000e7919 */ /* 0x000e220000008800 */
[----:B------:R-:W-:Y:S01]  /*b320*/  MOV R7, 0x400 ;  /* 0x0000040000077802 */ /* 0x000fe20000000f00 */
[----:B------:R-:W1:Y:S03]  /*b330*/  @!P2 LDC R9, c[0x0][0x500] ;  /* 0x00014000ff09ab82 */ /* 0x000e660000000800 */
[----:B0-----:R-:W-:Y:S02]  /*b340*/  LEA R21, R14, R7, 0x18 ;  /* 0x000000070e157211 */ /* 0x001fe400078ec0ff */
[----:B------:R-:W-:-:S03]  /*b350*/  SHF.L.U32 R7, R5, 0x1f, RZ ;  /* 0x0000001f05077819 */ /* 0x000fc600000006ff */
[----:B------:R-:W-:-:S04]  /*b360*/  IMAD R14, R6, 0x8, R21 ;  /* 0x00000008060e7824 */ /* 0x000fc800078e0215 */
[----:B------:R-:W0:Y:S02]  /*b370*/  SYNCS.PHASECHK.TRANS64.TRYWAIT P1, [R14+URZ+0x48], R7 ;  /* 0x000048070e0075a7 */ /* 0x000e24000802017f */
[----:B01----:R-:W-:Y:S05]  /*b380*/  @!P1 BRA `(.L_x_293) ;  /* 0x0000001000749947 */ /* 0x003fea0003800000 */
.L_x_318:
[----:B0-----:R-:W-:Y:S01]  /*b390*/  PRMT R7, R11, 0x9910, RZ ;  /* 0x000099100b077816 */ /* 0x001fe200000000ff */
[----:B------:R0:W-:Y:S03]  /*b3a0*/  @!P2 SYNCS.ARRIVE.TRANS64 RZ, [R14+URZ], R9 ;  /* 0x000000090effa9a7 */ /* 0x0001e6000800003f */
[----:B------:R-:W-:-:S13]  /*b3b0*/  ISETP.NE.AND P1, PT, R7, 0x2, PT ;  /* 0x000000020700780c */ /* 0x000fda0003f25270 */
[----:B0-----:R-:W-:Y:S05]  /*b3c0*/  @P1 BRA `(.L_x_294) ;  /* 0x0000000000041947 */ /* 0x001fea0003800000 */
[----:B------:R-:W-:Y:S01]  /*b3d0*/  BPT.TRAP 0x1 ;  /* 0x000000040000795c */ /* 0x000fe20000300000 */
.L_x_294:
[----:B------:R-:W-:Y:S05]  /*b3e0*/  @P0 BRA `(.L_x_295) ;  /* 0x0000000000040947 */ /* 0x000fea0003800000 */
[----:B------:R-:W-:Y:S01]  /*b3f0*/  BPT.TRAP 0x1 ;  /* 0x000000040000795c */ /* 0x000fe20000300000 */
.L_x_295:
[----:B------:R-:W-:Y:S01]  /*b400*/  R2UR UR23, R21 ;  /* 0x00000000151772ca */ /* 0x000fe200000e0000 */
[----:B------:R-:W-:Y:S01]  /*b410*/  IMAD R21, R6, 0x4000, R21 ;  /* 0x0000400006157824 */ /* 0x000fe200078e0215 */
[----:B------:R-:W-:Y:S01]  /*b420*/  R2UR UR9, R14 ;  /* 0x000000000e0972ca */ /* 0x000fe200000e0000 */
[----:B------:R-:W-:Y:S01]  /*b430*/  UIADD3 UR6, UP0, UR32, 0xf0, URZ ;  /* 0x000000f020067890 */ /* 0x000fe2000ff1e03f */
[----:B------:R-:W-:Y:S01]  /*b440*/  R2UR UR10, R15 ;  /* 0x000000000f0a72ca */ /* 0x000fe200000e0000 */
[----:B------:R-:W-:Y:S01]  /*b450*/  UMOV UR16, 0x0 ;  /* 0x0000000000107882 */ /* 0x000fe20000000000 */
[----:B------:R-:W-:Y:S01]  /*b460*/  R2UR UR13, R21 ;  /* 0x00000000150d72ca */ /* 0x000fe200000e0000 */
[----:B------:R-:W-:Y:S01]  /*b470*/  UIADD3.X UR7, URZ, UR33, URZ, UP0, !UPT ;  /* 0x000000213f077290 */ /* 0x000fe200087fe43f */
[----:B------:R-:W-:Y:S01]  /*b480*/  R2UR UR11, R20 ;  /* 0x00000000140b72ca */ /* 0x000fe200000e0000 */
[----:B------:R-:W-:Y:S01]  /*b490*/  UMOV UR17, 0x10000000 ;  /* 0x1000000000117882 */ /* 0x000fe20000000000 */
[----:B------:R-:W-:Y:S01]  /*b4a0*/  R2UR UR12, R8 ;  /* 0x00000000080c72ca */ /* 0x000fe200000e0000 */
[----:B------:R-:W-:Y:S01]  /*b4b0*/  UIADD3 UR14, UP1, UR32, 0x1f0, URZ ;  /* 0x000001f0200e7890 */ /* 0x000fe2000ff3e03f */
[----:B------:R-:W-:Y:S01]  /*b4c0*/  R2UR UR24, R22 ;  /* 0x00000000161872ca */ /* 0x000fe200000e0000 */
[----:B------:R-:W-:Y:S01]  /*b4d0*/  UIADD3 UR23, UR23, 0x24180, URZ ;  /* 0x0002418017177890 */ /* 0x000fe2000fffe03f */
[C---:B------:R-:W-:Y:S01]  /*b4e0*/  R2UR UR27, R6.reuse ;  /* 0x00000000061b72ca */ /* 0x040fe200000e0000 */
[----:B------:R-:W-:Y:S01]  /*b4f0*/  UIADD3.X UR15, URZ, UR33, URZ, UP1, !UPT ;  /* 0x000000213f0f7290 */ /* 0x000fe20008ffe43f */
[----:B------:R-:W-:Y:S01]  /*b500*/  R2UR UR25, R23 ;  /* 0x00000000171972ca */ /* 0x000fe200000e0000 */
[----:B------:R-:W-:Y:S01]  /*b510*/  VIADD R6, R6, 0x1 ;  /* 0x0000000106067836 */ /* 0x000fe20000000000 */
[----:B------:R-:W-:Y:S01]  /*b520*/  R2UR UR26, R24 ;  /* 0x00000000181a72ca */ /* 0x000fe200000e0000 */
[----:B------:R-:W-:Y:S01]  /*b530*/  UIADD3 UR8, UR13, 0x180, URZ ;  /* 0x000001800d087890 */ /* 0x000fe2000fffe03f */
[----:B------:R-:W-:Y:S01]  /*b540*/  R2UR UR30, R18 ;  /* 0x00000000121e72ca */ /* 0x000fe200000e0000 */
[----:B------:R-:W-:Y:S01]  /*b550*/  UIADD3 UR19, UR13, 0x1180, URZ ;  /* 0x000011800d137890 */ /* 0x000fe2000fffe03f */
[----:B------:R-:W-:Y:S01]  /*b560*/  IADD3 R4, R4, -0x1, RZ ;  /* 0xffffffff04047810 */ /* 0x000fe20007ffe0ff */
[----:B------:R-:W-:Y:S01]  /*b570*/  UIADD3 UR20, UR13, 0x2180, URZ ;  /* 0x000021800d147890 */ /* 0x000fe2000fffe03f */
[----:B------:R-:W-:Y:S01]  /*b580*/  ISETP.NE.AND P1, PT, R6, 0x9, PT ;  /* 0x000000090600780c */ /* 0x000fe20003f25270 */
[----:B------:R-:W-:Y:S01]  /*b590*/  UIADD3 UR21, UR13, 0x3180, URZ ;  /* 0x000031800d157890 */ /* 0x000fe2000fffe03f */
[----:B------:R-:W-:Y:S01]  /*b5a0*/  ISETP.GT.AND P3, PT, R4, 0x1, PT ;  /* 0x000000010400780c */ /* 0x000fe20003f64270 */
[----:B------:R-:W-:Y:S01]  /*b5b0*/  ULEA UR13, UR27, UR23, 0xd ;  /* 0x000000171b0d7291 */ /* 0x000fe2000f8e683f */
[----:B------:R0:W-:Y:S01]  /*b5c0*/  UTMALDG.3D [UR8], [UR6], desc[UR16] ;  /* 0x00001008060075b4 */ /* 0x0001e20008011000 */
[----:B------:R-:W-:Y:S01]  /*b5d0*/  SEL R14, RZ, 0x1, P1 ;  /* 0x00000001ff0e7807 */ /* 0x000fe20000800000 */
[----:B------:R-:W-:Y:S01]  /*b5e0*/  VIADD R20, R20, 0x20 ;  /* 0x0000002014147836 */ /* 0x000fe20000000000 */
[----:B------:R-:W-:-:S02]  /*b5f0*/  SEL R6, R6, RZ, P1 ;  /* 0x000000ff06067207 */ /* 0x000fc40000800000 */
[----:B------:R-:W-:Y:S01]  /*b600*/  LOP3.LUT R5, R5, R14, RZ, 0x3c, !PT ;  /* 0x0000000e05057212 */ /* 0x000fe200078e3cff */
[----:B0-----:R-:W-:Y:S01]  /*b610*/  UMOV UR10, UR24 ;  /* 0x00000018000a7c82 */ /* 0x001fe20008000000 */
[----:B------:R-:W-:Y:S01]  /*b620*/  R2UR UR24, R25 ;  /* 0x00000000191872ca */ /* 0x000fe200000e0000 */
[----:B------:R-:W-:Y:S01]  /*b630*/  UMOV UR8, UR19 ;  /* 0x0000001300087c82 */ /* 0x000fe20008000000 */
[----:B------:R-:W-:Y:S01]  /*b640*/  UIADD3 UR19, UR13, 0x1000, URZ ;  /* 0x000010000d137890 */ /* 0x000fe2000fffe03f */
[----:B------:R0:W-:Y:S02]  /*b650*/  UTMALDG.3D [UR8], [UR6], desc[UR16] ;  /* 0x00001008060075b4 */ /* 0x0001e40008011000 */
[----:B0-----:R-:W-:Y:S01]  /*b660*/  UMOV UR8, UR20 ;  /* 0x0000001400087c82 */ /* 0x001fe20008000000 */
[----:B------:R-:W-:Y:S02]  /*b670*/  UMOV UR10, UR25 ;  /* 0x00000019000a7c82 */ /* 0x000fe40008000000 */
[----:B------:R0:W-:Y:S02]  /*b680*/  UTMALDG.3D [UR8], [UR6], desc[UR16] ;  /* 0x00001008060075b4 */ /* 0x0001e40008011000 */
[----:B0-----:R-:W-:Y:S01]  /*b690*/  UMOV UR8, UR21 ;  /* 0x0000001500087c82 */ /* 0x001fe20008000000 */
[----:B------:R-:W-:-:S02]  /*b6a0*/  UMOV UR10, UR26 ;  /* 0x0000001a000a7c82 */ /* 0x000fc40008000000 */
[----:B------:R0:W-:Y:S02]  /*b6b0*/  UTMALDG.3D [UR8], [UR6], desc[UR16] ;  /* 0x00001008060075b4 */ /* 0x0001e40008011000 */
[----:B0-----:R-:W-:Y:S01]  /*b6c0*/  UMOV UR8, UR13 ;  /* 0x0000000d00087c82 */ /* 0x001fe20008000000 */
[----:B------:R-:W-:Y:S02]  /*b6d0*/  UMOV UR10, UR30 ;  /* 0x0000001e000a7c82 */ /* 0x000fe40008000000 */
[----:B------:R0:W-:Y:S02]  /*b6e0*/  UTMALDG.3D [UR8], [UR14], desc[UR16] ;  /* 0x000010080e0075b4 */ /* 0x0001e40008011000 */
[----:B0-----:R-:W-:Y:S01]  /*b6f0*/  UMOV UR8, UR19 ;  /* 0x0000001300087c82 */ /* 0x001fe20008000000 */
[----:B------:R-:W-:Y:S02]  /*b700*/  UMOV UR10, UR24 ;  /* 0x00000018000a7c82 */ /* 0x000fe40008000000 */
[----:B------:R0:W-:Y:S02]  /*b710*/  UTMALDG.3D [UR8], [UR14], desc[UR16] ;  /* 0x000010080e0075b4 */ /* 0x0001e40008011000 */
[----:B0-----:R-:W-:Y:S05]  /*b720*/  @P3 BRA `(.L_x_296) ;  /* 0xfffffff800f83947 */ /* 0x001fea000383ffff */
.L_x_292:
[----:B------:R-:W-:Y:S05]  /*b730*/  BSYNC B1 ;  /* 0x0000000000017941 */ /* 0x000fea0003800000 */
.L_x_291:
[----:B------:R-:W-:Y:S01]  /*b740*/  LOP3.LUT P3, RZ, R13, 0xff, RZ, 0xc0, !PT ;  /* 0x000000ff0dff7812 */ /* 0x000fe2000786c0ff */
[----:B------:R-:W-:Y:S01]  /*b750*/  IMAD.IADD R12, R3, 0x1, R12 ;  /* 0x00000001030c7824 */ /* 0x000fe200078e020c */
[----:B------:R-:W-:Y:S01]  /*b760*/  IADD3 R16, P4, R16, UR28, RZ ;  /* 0x0000001c10107c10 */ /* 0x000fe2000ff9e0ff */
[----:B------:R-:W-:Y:S01]  /*b770*/  ULDC.64 UR6, c[0x0][0x650] ;  /* 0x0001940000067ab9 */ /* 0x000fe20000000a00 */
[----:B------:R-:W-:Y:S01]  /*b780*/  BSSY B1, `(.L_x_297) ;  /* 0x000006a000017945 */ /* 0x000fe20003800000 */
[----:B------:R-:W-:Y:S01]  /*b790*/  IMAD.MOV.U32 R9, RZ, RZ, -0x1 ;  /* 0xffffffffff097424 */ /* 0x000fe200078e00ff */
[----:B------:R-:W-:Y:S01]  /*b7a0*/  ISETP.GT.U32.AND P1, PT, R12, 0x8, PT ;  /* 0x000000080c00780c */ /* 0x000fe20003f24070 */
[----:B------:R-:W-:Y:S01]  /*b7b0*/  IMAD.MOV.U32 R8, RZ, RZ, -0x1 ;  /* 0xffffffffff087424 */ /* 0x000fe200078e00ff */
[----:B------:R-:W-:Y:S02]  /*b7c0*/  IADD3.X R17, R17, UR18, RZ, P4, !PT ;  /* 0x0000001211117c10 */ /* 0x000fe4000a7fe4ff */
[----:B------:R-:W-:-:S02]  /*b7d0*/  ISETP.LT.U32.AND P1, PT, R3, 0x9, P1 ;  /* 0x000000090300780c */ /* 0x000fc40000f21070 */
[----:B------:R-:W-:Y:S01]  /*b7e0*/  PRMT R13, RZ, 0x7610, R13 ;  /* 0x00007610ff0d7816 */ /* 0x000fe2000000000d */
[----:B------:R-:W0:Y:S01]  /*b7f0*/  @P3 S2R R5, SR_CgaCtaId ;  /* 0x0000000000053919 */ /* 0x000e220000008800 */
[----:B------:R-:W-:-:S04]  /*b800*/  @P3 MOV R4, 0x400 ;  /* 0x0000040000043802 */ /* 0x000fc80000000f00 */
[----:B0-----:R-:W-:Y:S01]  /*b810*/  @P3 LEA R6, R5, R4, 0x18 ;  /* 0x0000000405063211 */ /* 0x001fe200078ec0ff */
[----:B------:R-:W-:-:S03]  /*b820*/  IMAD.WIDE.U32 R4, R12, 0x38e38e39, RZ ;  /* 0x38e38e390c047825 */ /* 0x000fc600078e00ff */
[----:B------:R0:W-:Y:S01]  /*b830*/  @P3 SYNCS.ARRIVE.TRANS64.A1T0 RZ, [R6+URZ+0xa8], RZ ;  /* 0x0000a8ff06ff39a7 */ /* 0x0001e2000810003f */
[----:B------:R-:W-:Y:S02]  /*b840*/  ISETP.GE.U32.AND P3, PT, R3, 0x9, PT ;  /* 0x000000090300780c */ /* 0x000fe40003f66070 */
[----:B------:R-:W-:Y:S02]  /*b850*/  SHF.R.U32.HI R7, RZ, 0x1, R5 ;  /* 0x00000001ff077819 */ /* 0x000fe40000011605 */
[----:B------:R-:W-:Y:S02]  /*b860*/  SEL R5, RZ, 0x1, !P1 ;  /* 0x00000001ff057807 */ /* 0x000fe40004800000 */
[----:B------:R-:W-:Y:S01]  /*b870*/  ISETP.GE.U32.AND P1, PT, R16, UR6, PT ;  /* 0x0000000610007c0c */ /* 0x000fe2000bf26070 */
[----:B------:R-:W-:Y:S01]  /*b880*/  IMAD R12, R7, -0x9, R12 ;  /* 0xfffffff7070c7824 */ /* 0x000fe200078e020c */
[----:B------:R-:W-:Y:S02]  /*b890*/  LOP3.LUT R0, R0, R5, RZ, 0x3c, !PT ;  /* 0x0000000500007212 */ /* 0x000fe400078e3cff */
[----:B------:R-:W-:-:S02]  /*b8a0*/  ISETP.GE.U32.AND.EX P1, PT, R17, UR7, PT, P1 ;  /* 0x0000000711007c0c */ /* 0x000fc4000bf26110 */
[----:B------:R-:W-:Y:S02]  /*b8b0*/  PRMT R4, RZ, 0x7610, R4 ;  /* 0x00007610ff047816 */ /* 0x000fe40000000004 */
[----:B------:R-:W-:Y:S01]  /*b8c0*/  @P3 LOP3.LUT R0, R0, 0x1, R7, 0x78, !PT ;  /* 0x0000000100003812 */ /* 0x000fe200078e7807 */
[----:B------:R-:W-:-:S08]  /*b8d0*/  IMAD.MOV.U32 R7, RZ, RZ, -0x1 ;  /* 0xffffffffff077424 */ /* 0x000fd000078e00ff */
[----:B0-----:R-:W-:Y:S05]  /*b8e0*/  @P1 BRA `(.L_x_298) ;  /* 0x00000004004c1947 */ /* 0x001fea0003800000 */
[----:B------:R-:W-:Y:S01]  /*b8f0*/  ULDC.64 UR6, c[0x0][0x628] ;  /* 0x00018a0000067ab9 */ /* 0x000fe20000000a00 */
[----:B------:R-:W0:Y:S01]  /*b900*/  S2R R15, SR_CTAID.X ;  /* 0x00000000000f7919 */ /* 0x000e220000002500 */
[----:B------:R-:W-:Y:S01]  /*b910*/  ISETP.NE.U32.AND P1, PT, RZ, UR6, PT ;  /* 0x00000006ff007c0c */ /* 0x000fe2000bf25070 */
[----:B------:R-:W-:Y:S01]  /*b920*/  ULDC UR9, c[0x0][0x630] ;  /* 0x00018c0000097ab9 */ /* 0x000fe20000000800 */
[----:B------:R-:W-:Y:S01]  /*b930*/  IMAD.MOV.U32 R4, RZ, RZ, R16 ;  /* 0x000000ffff047224 */ /* 0x000fe200078e0010 */
[----:B------:R-:W1:Y:S01]  /*b940*/  S2R R14, SR_CTAID.Y ;  /* 0x00000000000e7919 */ /* 0x000e620000002600 */
[----:B------:R-:W-:Y:S01]  /*b950*/  ISETP.NE.AND.EX P1, PT, RZ, UR7, PT, P1 ;  /* 0x00000007ff007c0c */ /* 0x000fe2000bf25310 */
[----:B------:R-:W-:-:S12]  /*b960*/  IMAD.MOV.U32 R5, RZ, RZ, R17 ;  /* 0x000000ffff057224 */ /* 0x000fd800078e0011 */
[----:B------:R-:W-:Y:S05]  /*b970*/  @!P1 BRA `(.L_x_299) ;  /* 0x0000000000289947 */ /* 0x000fea0003800000 */
[----:B------:R-:W-:Y:S02]  /*b980*/  ULDC UR8, c[0x0][0x634] ;  /* 0x00018d0000087ab9 */ /* 0x000fe40000000800 */
[----:B------:R-:W-:-:S05]  /*b990*/  IADD3 R9, P1, R16, UR8, RZ ;  /* 0x0000000810097c10 */ /* 0x000fca000ff3e0ff */
[----:B------:R-:W-:-:S04]  /*b9a0*/  IMAD.X R21, RZ, RZ, R17, P1 ;  /* 0x000000ffff157224 */ /* 0x000fc800008e0611 */
[----:B------:R-:W-:-:S04]  /*b9b0*/  IMAD.WIDE.U32 R6, R21, UR6, RZ ;  /* 0x0000000615067c25 */ /* 0x000fc8000f8e00ff */
[----:B------:R-:W-:-:S04]  /*b9c0*/  IMAD.WIDE.U32 R6, P1, R9, UR7, R6 ;  /* 0x0000000709067c25 */ /* 0x000fc8000f820006 */
[----:B------:R-:W-:-:S04]  /*b9d0*/  IMAD.WIDE.U32 R8, R9, UR6, RZ ;  /* 0x0000000609087c25 */ /* 0x000fc8000f8e00ff */
[----:B------:R-:W-:Y:S01]  /*b9e0*/  IMAD.X R5, RZ, RZ, RZ, P1 ;  /* 0x000000ffff057224 */ /* 0x000fe200008e06ff */
[----:B------:R-:W-:Y:S01]  /*b9f0*/  IADD3 RZ, P1, R9, R6, RZ ;  /* 0x0000000609ff7210 */ /* 0x000fe20007f3e0ff */
[----:B------:R-:W-:-:S04]  /*ba00*/  IMAD.MOV.U32 R4, RZ, RZ, R7 ;  /* 0x000000ffff047224 */ /* 0x000fc800078e0007 */
[----:B------:R-:W-:-:S08]  /*ba10*/  IMAD.WIDE.U32.X R4, R21, UR7, R4, P1 ;  /* 0x0000000715047c25 */ /* 0x000fd000088e0404 */
.L_x_299:
[--C-:B------:R-:W-:Y:S01]  /*ba20*/  SHF.R.U64 R8, R4, UR9, R5.reuse ;  /* 0x0000000904087c19 */ /* 0x100fe20008001205 */
[----:B------:R-:W-:Y:S01]  /*ba30*/  ULDC.64 UR6, c[0x0][0x620] ;  /* 0x0001880000067ab9 */ /* 0x000fe20000000a00 */
[----:B------:R-:W-:Y:S01]  /*ba40*/  SHF.R.U32.HI R4, RZ, UR9, R5 ;  /* 0x00000009ff047c19 */ /* 0x000fe20008011605 */
[----:B------:R-:W2:Y:S01]  /*ba50*/  LDC R24, c[0x0][0x144] ;  /* 0x00005100ff187b82 */ /* 0x000ea20000000800 */
[----:B------:R-:W-:Y:S01]  /*ba60*/  IADD3 R7, P1, RZ, -R8, RZ ;  /* 0x80000008ff077210 */ /* 0x000fe20007f3e0ff */
[----:B------:R-:W-:Y:S01]  /*ba70*/  ULDC.64 UR10, c[0x0][0x640] ;  /* 0x00019000000a7ab9 */ /* 0x000fe20000000a00 */
[----:B0-----:R-:W-:Y:S01]  /*ba80*/  I2FP.F32.U32 R9, R15 ;  /* 0x0000000f00097245 */ /* 0x001fe20000201000 */
[----:B------:R-:W-:Y:S01]  /*ba90*/  ULDC UR8, c[0x0][0x608] ;  /* 0x0001820000087ab9 */ /* 0x000fe20000000800 */
[----:B------:R-:W-:Y:S02]  /*baa0*/  IADD3.X R4, RZ, ~R4, RZ, P1, !PT ;  /* 0x80000004ff047210 */ /* 0x000fe40000ffe4ff */
[----:B------:R-:W-:Y:S01]  /*bab0*/  ISETP.NE.U32.AND P1, PT, RZ, UR10, PT ;  /* 0x0000000aff007c0c */ /* 0x000fe2000bf25070 */
[----:B------:R-:W0:Y:S02]  /*bac0*/  LDC R21, c[0x0][0x148] ;  /* 0x00005200ff157b82 */ /* 0x000e240000000800 */
[----:B------:R-:W-:Y:S01]  /*bad0*/  IMAD R6, R4, UR6, RZ ;  /* 0x0000000604067c24 */ /* 0x000fe2000f8e02ff */
[----:B------:R-:W-:Y:S01]  /*bae0*/  ISETP.NE.AND.EX P1, PT, RZ, UR11, PT, P1 ;  /* 0x0000000bff007c0c */ /* 0x000fe2000bf25310 */
[----:B------:R-:W-:Y:S01]  /*baf0*/  IMAD.WIDE.U32 R4, R7, UR6, R16 ;  /* 0x0000000607047c25 */ /* 0x000fe2000f8e0010 */
[----:B------:R-:W-:-:S03]  /*bb00*/  ULDC UR6, c[0x0][0x150] ;  /* 0x0000540000067ab9 */ /* 0x000fc60000000800 */
[----:B------:R-:W-:Y:S02]  /*bb10*/  IMAD R7, R7, UR7, R6 ;  /* 0x0000000707077c24 */ /* 0x000fe4000f8e0206 */
[----:B------:R-:W-:Y:S01]  /*bb20*/  FMUL R6, R9, UR6 ;  /* 0x0000000609067c20 */ /* 0x000fe20008400000 */
[----:B------:R-:W-:Y:S01]  /*bb30*/  ULDC UR6, c[0x0][0x618] ;  /* 0x0001860000067ab9 */ /* 0x000fe20000000800 */
[----:B------:R-:W-:Y:S01]  /*bb40*/  ULDC UR7, c[0x0][0x154] ;  /* 0x0000550000077ab9 */ /* 0x000fe20000000800 */
[----:B------:R-:W-:-:S03]  /*bb50*/  IMAD.IADD R5, R5, 0x1, R7 ;  /* 0x0000000105057824 */ /* 0x000fc600078e0207 */
[----:B------:R-:W3:Y:S02]  /*bb60*/  F2I.U32.TRUNC.NTZ R6, R6 ;  /* 0x0000000600067305 */ /* 0x000ee4000020f000 */
[----:B------:R-:W-:Y:S02]  /*bb70*/  SHF.R.U64 R9, R4, UR6, R5 ;  /* 0x0000000604097c19 */ /* 0x000fe40008001205 */
[----:B-1----:R-:W-:-:S05]  /*bb80*/  I2FP.F32.U32 R4, R14 ;  /* 0x0000000e00047245 */ /* 0x002fca0000201000 */
[----:B------:R-:W-:Y:S01]  /*bb90*/  FMUL R22, R4, UR7 ;  /* 0x0000000704167c20 */ /* 0x000fe20008400000 */
[----:B------:R-:W-:Y:S01]  /*bba0*/  SHF.R.U32.HI R4, RZ, UR6, R5 ;  /* 0x00000006ff047c19 */ /* 0x000fe20008011605 */
[----:B------:R-:W-:-:S03]  /*bbb0*/  ULDC UR6, c[0x0][0x658] ;  /* 0x0001960000067ab9 */ /* 0x000fc60000000800 */
[--C-:B------:R-:W-:Y:S01]  /*bbc0*/  SHF.R.U64 R20, R9, UR8, R4.reuse ;  /* 0x0000000809147c19 */ /* 0x100fe20008001204 */
[----:B------:R-:W1:Y:S01]  /*bbd0*/  F2I.U32.TRUNC.NTZ R22, R22 ;  /* 0x0000001600167305 */ /* 0x000e62000020f000 */
[----:B------:R-:W-:Y:S01]  /*bbe0*/  SHF.R.U32.HI R5, RZ, UR8, R4 ;  /* 0x00000008ff057c19 */ /* 0x000fe20008011604 */
[----:B---3--:R-:W-:-:S03]  /*bbf0*/  IMAD.MOV R6, RZ, RZ, -R6 ;  /* 0x000000ffff067224 */ /* 0x008fc600078e0a06 */
[----:B------:R-:W-:Y:S01]  /*bc00*/  SHF.R.U64 R18, R20, UR6, R5 ;  /* 0x0000000614127c19 */ /* 0x000fe20008001205 */
[----:B--2---:R-:W-:Y:S01]  /*bc10*/  IMAD R15, R24, R6, R15 ;  /* 0x00000006180f7224 */ /* 0x004fe200078e020f */
[----:B------:R-:W-:-:S03]  /*bc20*/  SHF.R.U32.HI R23, RZ, UR6, R5 ;  /* 0x00000006ff177c19 */ /* 0x000fc60008011605 */
[----:B------:R-:W-:Y:S02]  /*bc30*/  IMAD.MOV.U32 R4, RZ, RZ, R18 ;  /* 0x000000ffff047224 */ /* 0x000fe400078e0012 */
[----:B------:R-:W-:Y:S01]  /*bc40*/  IMAD.MOV.U32 R5, RZ, RZ, R23 ;  /* 0x000000ffff057224 */ /* 0x000fe200078e0017 */
[----:B-1----:R-:W-:Y:S06]  /*bc50*/  @!P1 BRA `(.L_x_300) ;  /* 0x0000000000289947 */ /* 0x002fec0003800000 */
[----:B------:R-:W-:Y:S02]  /*bc60*/  ULDC UR6, c[0x0][0x64c] ;  /* 0x0001930000067ab9 */ /* 0x000fe40000000800 */
[----:B------:R-:W-:-:S05]  /*bc70*/  IADD3 R5, P1, R18, UR6, RZ ;  /* 0x0000000612057c10 */ /* 0x000fca000ff3e0ff */
[----:B------:R-:W-:-:S04]  /*bc80*/  IMAD.X R23, RZ, RZ, R23, P1 ;  /* 0x000000ffff177224 */ /* 0x000fc800008e0617 */
[----:B------:R-:W-:-:S04]  /*bc90*/  IMAD.WIDE.U32 R6, R23, UR10, RZ ;  /* 0x0000000a17067c25 */ /* 0x000fc8000f8e00ff */
[----:B------:R-:W-:-:S04]  /*bca0*/  IMAD.WIDE.U32 R6, P1, R5, UR11, R6 ;  /* 0x0000000b05067c25 */ /* 0x000fc8000f820006 */
[----:B------:R-:W-:-:S04]  /*bcb0*/  IMAD.WIDE.U32 R4, R5, UR10, RZ ;  /* 0x0000000a05047c25 */ /* 0x000fc8000f8e00ff */
[----:B------:R-:W-:Y:S01]  /*bcc0*/  IMAD.MOV.U32 R4, RZ, RZ, R7 ;  /* 0x000000ffff047224 */ /* 0x000fe200078e0007 */
[----:B------:R-:W-:Y:S01]  /*bcd0*/  IADD3 RZ, P3, R5, R6, RZ ;  /* 0x0000000605ff7210 */ /* 0x000fe20007f7e0ff */
[----:B------:R-:W-:-:S04]  /*bce0*/  IMAD.X R5, RZ, RZ, RZ, P1 ;  /* 0x000000ffff057224 */ /* 0x000fc800008e06ff */
[----:B------:R-:W-:-:S08]  /*bcf0*/  IMAD.WIDE.U32.X R4, R23, UR11, R4, P3 ;  /* 0x0000000b17047c25 */ /* 0x000fd000098e0404 */
.L_x_300:
[----:B------:R-:W-:Y:S01]  /*bd00*/  ISETP.NE.AND P1, PT, R2, 0x1, PT ;  /* 0x000000010200780c */ /* 0x000fe20003f25270 */
[----:B------:R-:W-:Y:S01]  /*bd10*/  ULDC UR6, c[0x0][0x648] ;  /* 0x0001920000067ab9 */ /* 0x000fe20000000800 */
[----:B------:R-:W-:Y:S01]  /*bd20*/  LOP3.LUT R20, R20, UR22, RZ, 0xc0, !PT ;  /* 0x0000001614147c12 */ /* 0x000fe2000f8ec0ff */
[----:B------:R-:W-:Y:S01]  /*bd30*/  IMAD.MOV R22, RZ, RZ, -R22 ;  /* 0x000000ffff167224 */ /* 0x000fe200078e0a16 */
[----:B------:R-:W-:Y:S01]  /*bd40*/  SHF.R.U64 R5, R4, UR6, R5 ;  /* 0x0000000604057c19 */ /* 0x000fe20008001205 */
[----:B------:R-:W-:Y:S01]  /*bd50*/  ULDC UR6, c[0x0][0x638] ;  /* 0x00018e0000067ab9 */ /* 0x000fe20000000800 */
[----:B------:R-:W-:Y:S01]  /*bd60*/  LOP3.LUT R9, R9, UR4, RZ, 0xc0, !PT ;  /* 0x0000000409097c12 */ /* 0x000fe2000f8ec0ff */
[----:B------:R-:W-:Y:S01]  /*bd70*/  ULDC UR7, c[0x0][0x610] ;  /* 0x0001840000077ab9 */ /* 0x000fe20000000800 */
[----:B------:R-:W-:Y:S02]  /*bd80*/  IMAD.MOV.U32 R4, RZ, RZ, 0x1 ;  /* 0x00000001ff047424 */ /* 0x000fe400078e00ff */
[----:B------:R-:W-:-:S02]  /*bd90*/  IMAD.MOV R7, RZ, RZ, -R5 ;  /* 0x000000ffff077224 */ /* 0x000fc400078e0a05 */
[----:B------:R-:W-:Y:S02]  /*bda0*/  IMAD R20, R5, UR5, R20 ;  /* 0x0000000505147c24 */ /* 0x000fe4000f8e0214 */
[----:B0-----:R-:W-:Y:S02]  /*bdb0*/  @P1 IMAD R15, R21, R22, R14 ;  /* 0x00000016150f1224 */ /* 0x001fe400078e020e */
[----:B------:R-:W-:Y:S01]  /*bdc0*/  IMAD R18, R7, UR6, R18 ;  /* 0x0000000607127c24 */ /* 0x000fe2000f8e0212 */
[----:B------:R-:W-:Y:S01]  /*bdd0*/  ULDC UR6, c[0x0][0x600] ;  /* 0x0001800000067ab9 */ /* 0x000fe20000000800 */
[----:B------:R-:W-:Y:S02]  /*bde0*/  IMAD R15, R20, UR7, R15 ;  /* 0x00000007140f7c24 */ /* 0x000fe4000f8e020f */
[----:B------:R-:W-:-:S05]  /*bdf0*/  IMAD R18, R18, UR6, R9 ;  /* 0x0000000612127c24 */ /* 0x000fca000f8e0209 */
[----:B------:R-:W-:Y:S02]  /*be00*/  SEL R9, R18, R15, !P1 ;  /* 0x0000000f12097207 */ /* 0x000fe40004800000 */
[----:B------:R-:W-:-:S07]  /*be10*/  SEL R7, R15, R18, !P1 ;  /* 0x000000120f077207 */ /* 0x000fce0004800000 */
.L_x_298:
[----:B------:R-:W-:Y:S05]  /*be20*/  BSYNC B1 ;  /* 0x0000000000017941 */ /* 0x000fea0003800000 */
.L_x_297:
[----:B------:R-:W-:-:S13]  /*be30*/  LOP3.LUT P1, RZ, R4, 0xff, RZ, 0xc0, !PT ;  /* 0x000000ff04ff7812 */ /* 0x000fda000782c0ff */
[----:B------:R-:W-:Y:S05]  /*be40*/  @P1 BRA `(.L_x_301) ;  /* 0xfffffff000e81947 */ /* 0x000fea000383ffff */
[----:B------:R-:W-:Y:S05]  /*be50*/  BSYNC B0 ;  /* 0x0000000000007941 */ /* 0x000fea0003800000 */
.L_x_289:
[----:B------:R-:W-:-:S03]  /*be60*/  UMOV UR6, 0xffffffff ;  /* 0xffffffff00067882 */ /* 0x000fc60000000000 */
[----:B------:R-:W-:Y:S05]  /*be70*/  BRA.DIV UR6, `(.L_x_302) ;  /* 0x0000000606cc7947 */ /* 0x000fea000b800000 */
[----:B------:R-:W-:-:S13]  /*be80*/  ELECT P6, URZ, PT ;  /* 0x00000000003f782f */ /* 0x000fda00038c0000 */
.L_x_321:
[----:B------:R-:W-:Y:S04]  /*be90*/  BSSY B0, `(.L_x_303) ;  /* 0x0000058000007945 */ /* 0x000fe80003800000 */
[----:B------:R-:W-:Y:S05]  /*bea0*/  @!P6 BRA `(.L_x_304) ;  /* 0x000000040058e947 */ /* 0x000fea0003800000 */
[----:B------:R-:W-:-:S04]  /*beb0*/  LOP3.LUT R19, R19, 0x2, RZ, 0xfc, !PT ;  /* 0x0000000213137812 */ /* 0x000fc800078efcff */
[----:B------:R-:W-:-:S13]  /*bec0*/  ISETP.NE.AND P0, PT, R19, 0x3, PT ;  /* 0x000000031300780c */ /* 0x000fda0003f05270 */
[----:B------:R-:W-:Y:S05]  /*bed0*/  @!P0 BRA `(.L_x_305) ;  /* 0x0000000000048947 */ /* 0x000fea0003800000 */
[----:B------:R-:W-:Y:S01]  /*bee0*/  BPT.TRAP 0x1 ;  /* 0x000000040000795c */ /* 0x000fe20000300000 */
.L_x_305:
[----:B------:R-:W0:Y:S01]  /*bef0*/  S2R R3, SR_CgaCtaId ;  /* 0x0000000000037919 */ /* 0x000e220000008800 */
[----:B------:R-:W-:-:S04]  /*bf00*/  MOV R2, 0x400 ;  /* 0x0000040000027802 */ /* 0x000fc80000000f00 */
[----:B0-----:R-:W-:Y:S02]  /*bf10*/  LEA R3, R3, R2, 0x18 ;  /* 0x0000000203037211 */ /* 0x001fe400078ec0ff */
[----:B------:R-:W-:Y:S02]  /*bf20*/  SHF.L.U32 R2, R0, 0x1f, RZ ;  /* 0x0000001f00027819 */ /* 0x000fe400000006ff */
[----:B------:R-:W-:-:S05]  /*bf30*/  IADD3 R3, R3, 0x48, RZ ;  /* 0x0000004803037810 */ /* 0x000fca0007ffe0ff */
[C---:B------:R-:W-:Y:S02]  /*bf40*/  IMAD R7, R12.reuse, 0x8, R3 ;  /* 0x000000080c077824 */ /* 0x040fe400078e0203 */
[----:B------:R-:W-:Y:S02]  /*bf50*/  VIADD R12, R12, 0x1 ;  /* 0x000000010c0c7836 */ /* 0x000fe40000000000 */
[----:B------:R-:W0:Y:S03]  /*bf60*/  SYNCS.PHASECHK.TRANS64.TRYWAIT P0, [R7+URZ], R2 ;  /* 0x00000002070075a7 */ /* 0x000e26000800017f */
[----:B------:R-:W-:-:S04]  /*bf70*/  ISETP.NE.AND P1, PT, R12, 0x9, PT ;  /* 0x000000090c00780c */ /* 0x000fc80003f25270 */
[----:B------:R-:W-:Y:S02]  /*bf80*/  SEL R5, RZ, 0x1, P1 ;  /* 0x00000001ff057807 */ /* 0x000fe40000800000 */
[----:B------:R-:W-:Y:S02]  /*bf90*/  SEL R12, R12, RZ, P1 ;  /* 0x000000ff0c0c7207 */ /* 0x000fe40000800000 */
[----:B------:R-:W-:-:S03]  /*bfa0*/  LOP3.LUT R5, R0, R5, RZ, 0x3c, !PT ;  /* 0x0000000500057212 */ /* 0x000fc600078e3cff */
[----:B------:R-:W-:Y:S01]  /*bfb0*/  IMAD R9, R12, 0x8, R3 ;  /* 0x000000080c097824 */ /* 0x000fe200078e0203 */
[----:B------:R-:W-:Y:S01]  /*bfc0*/  SHF.L.U32 R4, R5, 0x1f, RZ ;  /* 0x0000001f05047819 */ /* 0x000fe200000006ff */
[----:B0-----:R-:W-:Y:S06]  /*bfd0*/  @!P0 BRA `(.L_x_306) ;  /* 0x0000000400948947 */ /* 0x001fec0003800000 */
.L_x_322:
[----:B------:R-:W1:Y:S01]  /*bfe0*/  SYNCS.PHASECHK.TRANS64.TRYWAIT P0, [R9+URZ], R4 ;  /* 0x00000004090075a7 */ /* 0x000e62000800017f */
[----:B------:R-:W-:-:S05]  /*bff0*/  VIADD R0, R12, 0x1 ;  /* 0x000000010c007836 */ /* 0x000fca0000000000 */
[----:B------:R-:W-:-:S04]  /*c000*/  ISETP.NE.AND P1, PT, R0, 0x9, PT ;  /* 0x000000090000780c */ /* 0x000fc80003f25270 */
[----:B0-----:R-:W-:Y:S02]  /*c010*/  SEL R2, RZ, 0x1, P1 ;  /* 0x00000001ff027807 */ /* 0x001fe40000800000 */
[----:B------:R-:W-:Y:S02]  /*c020*/  SEL R0, R0, RZ, P1 ;  /* 0x000000ff00007207 */ /* 0x000fe40000800000 */
[----:B------:R-:W-:-:S03]  /*c030*/  LOP3.LUT R7, R5, R2, RZ, 0x3c, !PT ;  /* 0x0000000205077212 */ /* 0x000fc600078e3cff */
[----:B------:R-:W-:Y:S01]  /*c040*/  IMAD R6, R0, 0x8, R3 ;  /* 0x0000000800067824 */ /* 0x000fe200078e0203 */
[----:B------:R-:W-:Y:S01]  /*c050*/  SHF.L.U32 R5, R7, 0x1f, RZ ;  /* 0x0000001f07057819 */ /* 0x000fe200000006ff */
[----:B-1----:R-:W-:Y:S06]  /*c060*/  @!P0 BRA `(.L_x_307) ;  /* 0x0000000400848947 */ /* 0x002fec0003800000 */
.L_x_323:
[----:B------:R-:W1:Y:S01]  /*c070*/  SYNCS.PHASECHK.TRANS64.TRYWAIT P0, [R6+URZ], R5 ;  /* 0x00000005060075a7 */ /* 0x000e62000800017f */
[----:B------:R-:W-:-:S05]  /*c080*/  VIADD R0, R0, 0x1 ;  /* 0x0000000100007836 */ /* 0x000fca0000000000 */
[----:B------:R-:W-:-:S04]  /*c090*/  ISETP.NE.AND P1, PT, R0, 0x9, PT ;  /* 0x000000090000780c */ /* 0x000fc80003f25270 */
[----:B------:R-:W-:Y:S02]  /*c0a0*/  SEL R2, RZ, 0x1, P1 ;  /* 0x00000001ff027807 */ /* 0x000fe40000800000 */
[----:B------:R-:W-:Y:S02]  /*c0b0*/  SEL R0, R0, RZ, P1 ;  /* 0x000000ff00007207 */ /* 0x000fe40000800000 */
[----:B------:R-:W-:-:S03]  /*c0c0*/  LOP3.LUT R7, R7, R2, RZ, 0x3c, !PT ;  /* 0x0000000207077212 */ /* 0x000fc600078e3cff */
[----:B0-----:R-:W-:Y:S01]  /*c0d0*/  IMAD R9, R0, 0x8, R3 ;  /* 0x0000000800097824 */ /* 0x001fe200078e0203 */
[----:B------:R-:W-:Y:S01]  /*c0e0*/  SHF.L.U32 R4, R7, 0x1f, RZ ;  /* 0x0000001f07047819 */ /* 0x000fe200000006ff */
[----:B-1----:R-:W-:Y:S06]  /*c0f0*/  @!P0 BRA `(.L_x_308) ;  /* 0x0000000400748947 */ /* 0x002fec0003800000 */
.L_x_324:
        /* <DEDUP_REMOVED lines=9> */
.L_x_325:
[----:B------:R-:W1:Y:S01]  /*c190*/  SYNCS.PHASECHK.TRANS64.TRYWAIT P0, [R6+URZ], R5 ;  /* 0x00000005060075a7 */ /* 0x000e62000800017f */
[----:B------:R-:W-:-:S05]  /*c1a0*/  VIADD R0, R0, 0x1 ;  /* 0x0000000100007836 */ /* 0x000fca0000000000 */
[----:B------:R-:W-:-:S04]  /*c1b0*/  ISETP.NE.AND P1, PT, R0, 0x9, PT ;  /* 0x000000090000780c */ /* 0x000fc80003f25270 */
[----:B------:R-:W-:Y:S02]  /*c1c0*/  SEL R2, RZ, 0x1, P1 ;  /* 0x00000001ff027807 */ /* 0x000fe40000800000 */
[----:B------:R-:W-:Y:S02]  /*c1d0*/  SEL R0, R0, RZ, P1 ;  /* 0x000000ff00007207 */ /* 0x000fe40000800000 */
[----:B------:R-:W-:Y:S02]  /*c1e0*/  LOP3.LUT R7, R7, R2, RZ, 0x3c, !PT ;  /* 0x0000000207077212 */ /* 0x000fe400078e3cff */
[----:B0-----:R-:W-:Y:S02]  /*c1f0*/  LEA R9, R0, R3, 0x3 ;  /* 0x0000000300097211 */ /* 0x001fe400078e18ff */
[----:B------:R-:W-:Y:S01]  /*c200*/  SHF.L.U32 R4, R7, 0x1f, RZ ;  /* 0x0000001f07047819 */ /* 0x000fe200000006ff */
[----:B-1----:R-:W-:Y:S06]  /*c210*/  @!P0 BRA `(.L_x_310) ;  /* 0x0000000400548947 */ /* 0x002fec0003800000 */
.L_x_326:
        /* <DEDUP_REMOVED lines=9> */
.L_x_327:
        /* <DEDUP_REMOVED lines=9> */
.L_x_328:
[----:B------:R-:W1:Y:S01]  /*c340*/  SYNCS.PHASECHK.TRANS64.TRYWAIT P0, [R9+URZ], R4 ;  /* 0x00000004090075a7 */ /* 0x000e62000800017f */
[----:B------:R-:W-:-:S05]  /*c350*/  VIADD R0, R0, 0x1 ;  /* 0x0000000100007836 */ /* 0x000fca0000000000 */
[----:B------:R-:W-:-:S04]  /*c360*/  ISETP.NE.AND P1, PT, R0, 0x9, PT ;  /* 0x000000090000780c */ /* 0x000fc80003f25270 */
[----:B------:R-:W-:Y:S02]  /*c370*/  SEL R2, RZ, 0x1, P1 ;  /* 0x00000001ff027807 */ /* 0x000fe40000800000 */
[----:B------:R-:W-:Y:S02]  /*c380*/  SEL R0, R0, RZ, P1 ;  /* 0x000000ff00007207 */ /* 0x000fe40000800000 */
[----:B------:R-:W-:Y:S01]  /*c390*/  LOP3.LUT R2, R7, R2, RZ, 0x3c, !PT ;  /* 0x0000000207027212 */ /* 0x000fe200078e3cff */
[----:B-1----:R-:W-:Y:S06]  /*c3a0*/  @!P0 BRA `(.L_x_313) ;  /* 0x00000004002c8947 */ /* 0x002fec0003800000 */
.L_x_329:
[----:B------:R-:W-:Y:S01]  /*c3b0*/  IMAD R3, R0, 0x8, R3 ;  /* 0x0000000800037824 */ /* 0x000fe200078e0203 */
[----:B------:R-:W-:-:S07]  /*c3c0*/  SHF.L.U32 R0, R2, 0x1f, RZ ;  /* 0x0000001f02007819 */ /* 0x000fce00000006ff */
.L_x_314:
[----:B--2---:R2:W3:Y:S02]  /*c3d0*/  SYNCS.PHASECHK.TRANS64.TRYWAIT P0, [R3+URZ], R0 ;  /* 0x00000000030075a7 */ /* 0x0044e4000800017f */
[----:B---3--:R-:W-:Y:S05]  /*c3e0*/  @!P0 NANOSLEEP.SYNCS 0x989680 ;  /* 0x009896800000895d */ /* 0x008fea0003900000 */
[----:B------:R-:W3:Y:S02]  /*c3f0*/  @!P0 SYNCS.PHASECHK.TRANS64 P0, [R3+URZ], R0 ;  /* 0x00000000030085a7 */ /* 0x000ee4000800007f */
[----:B---3--:R-:W-:Y:S05]  /*c400*/  @!P0 BRA `(.L_x_314) ;  /* 0xfffffffc00f08947 */ /* 0x008fea000383ffff */
.L_x_304:
[----:B------:R-:W-:Y:S05]  /*c410*/  BSYNC B0 ;  /* 0x0000000000007941 */ /* 0x000fea0003800000 */
.L_x_303:
[----:B------:R-:W-:Y:S05]  /*c420*/  EXIT ;  /* 0x000000000000794d */ /* 0x000fea0003800000 */
.L_x_18:
[----:B---3--:R3:W4:Y:S02]  /*c430*/  SYNCS.PHASECHK.TRANS64.TRYWAIT P1, [R3+URZ], R0 ;  /* 0x00000000030075a7 */ /* 0x008724000802017f */
[----:B----4-:R-:W-:Y:S05]  /*c440*/  @!P1 NANOSLEEP.SYNCS 0x989680 ;  /* 0x009896800000995d */ /* 0x010fea0003900000 */
[----:B------:R-:W4:Y:S02]  /*c450*/  @!P1 SYNCS.PHASECHK.TRANS64 P1, [R3+URZ], R0 ;  /* 0x00000000030095a7 */ /* 0x000f24000802007f */
[----:B----4-:R-:W-:Y:S05]  /*c460*/  @!P1 BRA `(.L_x_18) ;  /* 0xfffffffc00f09947 */ /* 0x010fea000383ffff */
[----:B------:R-:W-:Y:S05]  /*c470*/  BRA `(.L_x_17) ;  /* 0xffffff4c00987947 */ /* 0x000fea000383ffff */
.L_x_23:
[----:B-1----:R-:W-:-:S04]  /*c480*/  IMAD.U32 R4, RZ, RZ, UR7 ;  /* 0x00000007ff047e24 */ /* 0x002fc8000f8e00ff */
[----:B------:R1:W2:Y:S03]  /*c490*/  SYNCS.PHASECHK.TRANS64.TRYWAIT P1, [R4+URZ], R3 ;  /* 0x00000003040075a7 */ /* 0x0002a6000802017f */
[----:B--2---:R-:W-:Y:S05]  /*c4a0*/  @!P1 NANOSLEEP.SYNCS 0x989680 ;  /* 0x009896800000995d */ /* 0x004fea0003900000 */
[----:B------:R-:W2:Y:S02]  /*c4b0*/  @!P1 SYNCS.PHASECHK.TRANS64 P1, [R4+URZ], R3 ;  /* 0x00000003040095a7 */ /* 0x000ea4000802007f */
[----:B--2---:R-:W-:Y:S05]  /*c4c0*/  @!P1 BRA `(.L_x_23) ;  /* 0xfffffffc00ec9947 */ /* 0x004fea000383ffff */
[----:B------:R-:W-:Y:S05]  /*c4d0*/  BRA `(.L_x_22) ;  /* 0xffffff5000647947 */ /* 0x000fea000383ffff */
.L_x_290:
[----:B------:R-:W-:Y:S01]  /*c4e0*/  BSSY B1, `(.L_x_315) ;  /* 0x0000006000017945 */ /* 0x000fe20003800000 */
[----:B------:R-:W-:-:S07]  /*c4f0*/  IMAD.MOV.U32 R15, RZ, RZ, -0x1 ;  /* 0xffffffffff0f7424 */ /* 0x000fce00078e00ff */
[----:B------:R-:W-:Y:S05]  /*c500*/  WARPSYNC.COLLECTIVE R15, `(.L_x_316) ;  /* 0x000000000f0c7348 */ /* 0x000fea0003c00000 */
[----:B------:R-:W-:Y:S02]  /*c510*/  ELECT P6, UR62, PT ;  /* 0x00000000003e782f */ /* 0x000fe400038c0000 */
[----:B------:R-:W-:Y:S01]  /*c520*/  MOV R14, UR62 ;  /* 0x0000003e000e7c02 */ /* 0x000fe20008000f00 */
[----:B------:R-:W-:Y:S10]  /*c530*/  ENDCOLLECTIVE ;  /* 0x000000000000791b */ /* 0x000ff40003800000 */
.L_x_316:
[----:B------:R-:W-:Y:S05]  /*c540*/  BSYNC B1 ;  /* 0x0000000000017941 */ /* 0x000fea0003800000 */
.L_x_315:
[----:B------:R-:W-:Y:S05]  /*c550*/  BRA `(.L_x_317) ;  /* 0xffffffec00307947 */ /* 0x000fea000383ffff */
.L_x_293:
[----:B0-----:R0:W1:Y:S02]  /*c560*/  SYNCS.PHASECHK.TRANS64.TRYWAIT P1, [R14+URZ+0x48], R7 ;  /* 0x000048070e0075a7 */ /* 0x001064000802017f */
[----:B-1----:R-:W-:Y:S05]  /*c570*/  @!P1 NANOSLEEP.SYNCS 0x989680 ;  /* 0x009896800000995d */ /* 0x002fea0003900000 */
[----:B------:R-:W1:Y:S02]  /*c580*/  @!P1 SYNCS.PHASECHK.TRANS64 P1, [R14+URZ+0x48], R7 ;  /* 0x000048070e0095a7 */ /* 0x000e64000802007f */
[----:B-1----:R-:W-:Y:S05]  /*c590*/  @!P1 BRA `(.L_x_293) ;  /* 0xfffffffc00f09947 */ /* 0x002fea000383ffff */
[----:B------:R-:W-:Y:S05]  /*c5a0*/  BRA `(.L_x_318) ;  /* 0xffffffec00787947 */ /* 0x000fea000383ffff */
.L_x_302:
[----:B------:R-:W-:Y:S01]  /*c5b0*/  BSSY B0, `(.L_x_319) ;  /* 0x0000006000007945 */ /* 0x000fe20003800000 */
[----:B------:R-:W-:-:S07]  /*c5c0*/  IMAD.MOV.U32 R15, RZ, RZ, -0x1 ;  /* 0xffffffffff0f7424 */ /* 0x000fce00078e00ff */
[----:B------:R-:W-:Y:S05]  /*c5d0*/  WARPSYNC.COLLECTIVE R15, `(.L_x_320) ;  /* 0x000000000f0c7348 */ /* 0x000fea0003c00000 */
[----:B------:R-:W-:Y:S02]  /*c5e0*/  ELECT P6, UR62, PT ;  /* 0x00000000003e782f */ /* 0x000fe400038c0000 */
[----:B------:R-:W-:Y:S01]  /*c5f0*/  MOV R14, UR62 ;  /* 0x0000003e000e7c02 */ /* 0x000fe20008000f00 */
[----:B------:R-:W-:Y:S10]  /*c600*/  ENDCOLLECTIVE ;  /* 0x000000000000791b */ /* 0x000ff40003800000 */
.L_x_320:
[----:B------:R-:W-:Y:S05]  /*c610*/  BSYNC B0 ;  /* 0x0000000000007941 */ /* 0x000fea0003800000 */
.L_x_319:
[----:B------:R-:W-:Y:S05]  /*c620*/  BRA `(.L_x_321) ;  /* 0xfffffff800187947 */ /* 0x000fea000383ffff */
.L_x_306:
[----:B0-----:R0:W1:Y:S02]  /*c630*/  SYNCS.PHASECHK.TRANS64.TRYWAIT P0, [R7+URZ], R2 ;  /* 0x00000002070075a7 */ /* 0x001064000800017f */
[----:B-1----:R-:W-:Y:S05]  /*c640*/  @!P0 NANOSLEEP.SYNCS 0x989680 ;  /* 0x009896800000895d */ /* 0x002fea0003900000 */
[----:B------:R-:W1:Y:S02]  /*c650*/  @!P0 SYNCS.PHASECHK.TRANS64 P0, [R7+URZ], R2 ;  /* 0x00000002070085a7 */ /* 0x000e64000800007f */
[----:B-1----:R-:W-:Y:S05]  /*c660*/  @!P0 BRA `(.L_x_306) ;  /* 0xfffffffc00f08947 */ /* 0x002fea000383ffff */
[----:B------:R-:W-:Y:S05]  /*c670*/  BRA `(.L_x_322) ;  /* 0xfffffff800587947 */ /* 0x000fea000383ffff */
.L_x_307:
[----:B0-----:R0:W1:Y:S02]  /*c680*/  SYNCS.PHASECHK.TRANS64.TRYWAIT P0, [R9+URZ], R4 ;  /* 0x00000004090075a7 */ /* 0x001064000800017f */
[----:B-1----:R-:W-:Y:S05]  /*c690*/  @!P0 NANOSLEEP.SYNCS 0x989680 ;  /* 0x009896800000895d */ /* 0x002fea0003900000 */
[----:B------:R-:W1:Y:S02]  /*c6a0*/  @!P0 SYNCS.PHASECHK.TRANS64 P0, [R9+URZ], R4 ;  /* 0x00000004090085a7 */ /* 0x000e64000800007f */
[----:B-1----:R-:W-:Y:S05]  /*c6b0*/  @!P0 BRA `(.L_x_307) ;  /* 0xfffffffc00f08947 */ /* 0x002fea000383ffff */
[----:B------:R-:W-:Y:S05]  /*c6c0*/  BRA `(.L_x_323) ;  /* 0xfffffff800687947 */ /* 0x000fea000383ffff */
.L_x_308:
[----:B0-----:R0:W1:Y:S02]  /*c6d0*/  SYNCS.PHASECHK.TRANS64.TRYWAIT P0, [R6+URZ], R5 ;  /* 0x00000005060075a7 */ /* 0x001064000800017f */
[----:B-1----:R-:W-:Y:S05]  /*c6e0*/  @!P0 NANOSLEEP.SYNCS 0x989680 ;  /* 0x009896800000895d */ /* 0x002fea0003900000 */
[----:B------:R-:W1:Y:S02]  /*c6f0*/  @!P0 SYNCS.PHASECHK.TRANS64 P0, [R6+URZ], R5 ;  /* 0x00000005060085a7 */ /* 0x000e64000800007f */
[----:B-1----:R-:W-:Y:S05]  /*c700*/  @!P0 BRA `(.L_x_308) ;  /* 0xfffffffc00f08947 */ /* 0x002fea000383ffff */
[----:B------:R-:W-:Y:S05]  /*c710*/  BRA `(.L_x_324) ;  /* 0xfffffff800787947 */ /* 0x000fea000383ffff */
.L_x_309:
[----:B0-----:R0:W1:Y:S02]  /*c720*/  SYNCS.PHASECHK.TRANS64.TRYWAIT P0, [R9+URZ], R4 ;  /* 0x00000004090075a7 */ /* 0x001064000800017f */
[----:B-1----:R-:W-:Y:S05]  /*c730*/  @!P0 NANOSLEEP.SYNCS 0x989680 ;  /* 0x009896800000895d */ /* 0x002fea0003900000 */
[----:B------:R-:W1:Y:S02]  /*c740*/  @!P0 SYNCS.PHASECHK.TRANS64 P0, [R9+URZ], R4 ;  /* 0x00000004090085a7 */ /* 0x000e64000800007f */
[----:B-1----:R-:W-:Y:S05]  /*c750*/  @!P0 BRA `(.L_x_309) ;  /* 0xfffffffc00f08947 */ /* 0x002fea000383ffff */
[----:B------:R-:W-:Y:S05]  /*c760*/  BRA `(.L_x_325) ;  /* 0xfffffff800887947 */ /* 0x000fea000383ffff */
.L_x_310:
[----:B0-----:R0:W1:Y:S02]  /*c770*/  SYNCS.PHASECHK.TRANS64.TRYWAIT P0, [R6+URZ], R5 ;  /* 0x00000005060075a7 */ /* 0x001064000800017f */
[----:B-1----:R-:W-:Y:S05]  /*c780*/  @!P0 NANOSLEEP.SYNCS 0x989680 ;  /* 0x009896800000895d */ /* 0x002fea0003900000 */
[----:B------:R-:W1:Y:S02]  /*c790*/  @!P0 SYNCS.PHASECHK.TRANS64 P0, [R6+URZ], R5 ;  /* 0x00000005060085a7 */ /* 0x000e64000800007f */
[----:B-1----:R-:W-:Y:S05]  /*c7a0*/  @!P0 BRA `(.L_x_310) ;  /* 0xfffffffc00f08947 */ /* 0x002fea000383ffff */
[----:B------:R-:W-:Y:S05]  /*c7b0*/  BRA `(.L_x_326) ;  /* 0xfffffff800987947 */ /* 0x000fea000383ffff */
.L_x_311:
[----:B0-----:R0:W1:Y:S02]  /*c7c0*/  SYNCS.PHASECHK.TRANS64.TRYWAIT P0, [R9+URZ], R4 ;  /* 0x00000004090075a7 */ /* 0x001064000800017f */
[----:B-1----:R-:W-:Y:S05]  /*c7d0*/  @!P0 NANOSLEEP.SYNCS 0x989680 ;  /* 0x009896800000895d */ /* 0x002fea0003900000 */
[----:B------:R-:W1:Y:S02]  /*c7e0*/  @!P0 SYNCS.PHASECHK.TRANS64 P0, [R9+URZ], R4 ;  /* 0x00000004090085a7 */ /* 0x000e64000800007f */
[----:B-1----:R-:W-:Y:S05]  /*c7f0*/  @!P0 BRA `(.L_x_311) ;  /* 0xfffffffc00f08947 */ /* 0x002fea000383ffff */
[----:B------:R-:W-:Y:S05]  /*c800*/  BRA `(.L_x_327) ;  /* 0xfffffff800a87947 */ /* 0x000fea000383ffff */
.L_x_312:
[----:B0-----:R0:W1:Y:S02]  /*c810*/  SYNCS.PHASECHK.TRANS64.TRYWAIT P0, [R6+URZ], R5 ;  /* 0x00000005060075a7 */ /* 0x001064000800017f */
[----:B-1----:R-:W-:Y:S05]  /*c820*/  @!P0 NANOSLEEP.SYNCS 0x989680 ;  /* 0x009896800000895d */ /* 0x002fea0003900000 */
[----:B------:R-:W1:Y:S02]  /*c830*/  @!P0 SYNCS.PHASECHK.TRANS64 P0, [R6+URZ], R5 ;  /* 0x00000005060085a7 */ /* 0x000e64000800007f */
[----:B-1----:R-:W-:Y:S05]  /*c840*/  @!P0 BRA `(.L_x_312) ;  /* 0xfffffffc00f08947 */ /* 0x002fea000383ffff */
[----:B------:R-:W-:Y:S05]  /*c850*/  BRA `(.L_x_328) ;  /* 0xfffffff800b87947 */ /* 0x000fea000383ffff */
.L_x_313:
[----:B-1----:R1:W2:Y:S02]  /*c860*/  SYNCS.PHASECHK.TRANS64.TRYWAIT P0, [R9+URZ], R4 ;  /* 0x00000004090075a7 */ /* 0x0022a4000800017f */
[----:B--2---:R-:W-:Y:S05]  /*c870*/  @!P0 NANOSLEEP.SYNCS 0x989680 ;  /* 0x009896800000895d */ /* 0x004fea0003900000 */
[----:B------:R-:W2:Y:S02]  /*c880*/  @!P0 SYNCS.PHASECHK.TRANS64 P0, [R9+URZ], R4 ;  /* 0x00000004090085a7 */ /* 0x000ea4000800007f */
[----:B--2---:R-:W-:Y:S05]  /*c890*/  @!P0 BRA `(.L_x_313) ;  /* 0xfffffffc00f08947 */ /* 0x004fea000383ffff */
[----:B------:R-:W-:Y:S05]  /*c8a0*/  BRA `(.L_x_329) ;  /* 0xfffffff800c07947 */ /* 0x000fea000383ffff */
.L_x_330:
[----:B------:R-:W-:-:S00]  /*c8b0*/  BRA `(.L_x_330) ;  /* 0xfffffffc00fc7947 */ /* 0x000fc0000383ffff */
[----:B------:R-:W-:-:S00]  /*c8c0*/  NOP ;  /* 0x0000000000007918 */ /* 0x000fc00000000000 */
        /* <DEDUP_REMOVED lines=11> */
.L_x_331:


//--------------------- .nv.global.init           --------------------------
	.section	.nv.global.init,"aw",@progbits
.nv.global.init:
	.type		$str$22,@object
	.size		$str$22,($str$23 - $str$22)
$str$22:
        /*0000*/ 	.byte	0x6b, 0x5f, 0x74, 0x69, 0x6c, 0x65, 0x5f, 0x63, 0x6f, 0x75, 0x6e, 0x74, 0x20, 0x3e, 0x3d, 0x20
        /*0010*/ 	.byte	0x31, 0x00
	.type		$str$23,@object
	.size		$str$23,(__unnamed_1 - $str$23)
$str$23:
        /*0012*/ 	.byte	0x2f, 0x74, 0x6d, 0x70, 0x2f, 0x63, 0x75, 0x74, 0x6c, 0x61, 0x73, 0x73, 0x5f, 0x73, 0x77, 0x65
        /*0022*/ 	.byte	0x65, 0x70, 0x5f, 0x73, 0x72, 0x63, 0x2f, 0x69, 0x6e, 0x63, 0x6c, 0x75, 0x64, 0x65, 0x2f, 0x63
        /*0032*/ 	.byte	0x75, 0x74, 0x6c, 0x61, 0x73, 0x73, 0x2f, 0x67, 0x65, 0x6d, 0x6d, 0x2f, 0x63, 0x6f, 0x6c, 0x6c
        /*0042*/ 	.byte	0x65, 0x63, 0x74, 0x69, 0x76, 0x65, 0x2f, 0x73, 0x6d, 0x39, 0x30, 0x5f, 0x6d, 0x6d, 0x61, 0x5f
        /*0052*/ 	.byte	0x74, 0x6d, 0x61, 0x5f, 0x67, 0x6d, 0x6d, 0x61, 0x5f, 0x73, 0x73, 0x5f, 0x77, 0x61, 0x72, 0x70
        /*0062*/ 	.byte	0x73, 0x70, 0x65, 0x63, 0x69, 0x61, 0x6c, 0x69, 0x7a, 0x65, 0x64, 0x2e, 0x68, 0x70, 0x70, 0x00
	.type		__unnamed_1,@object
	.size		__unnamed_1,(.L_0 - __unnamed_1)
__unnamed_1:
        /*0072*/ 	.byte	0x76, 0x6f, 0x69, 0x64, 0x20, 0x63, 0x75, 0x74, 0x6c, 0x61, 0x73, 0x73, 0x3a, 0x3a, 0x67, 0x65
        /* <DEDUP_REMOVED lines=180> */
        /*0bc2*/ 	.byte	0x64, 0x65, 0x6e, 0x74, 0x69, 0x74, 0x79, 0x5d, 0x00
.L_0:


//--------------------- .nv.shared._ZN7cutlass13device_kernelINS_4gemm6kernel13GemmUniversalIN4cute5tupleIJiiiiEEENS1_10collective13CollectiveMmaINS1_34MainloopSm90TmaGmmaWarpSpecializedILi9ENS5_IJNS4_1CILi1EEESB_SB_EEENS1_35KernelTmaWarpSpecializedCooperativeEEENS5_IJNSA_ILi256EEENSA_ILi128EEENSA_ILi32EEEEEENS_10bfloat16_tENS5_IJSB_llEEESJ_SK_NS4_8TiledMMAINS4_8MMA_AtomIJNS4_4SM904GMMA28MMA_64x128x16_F32BF16BF16_SSILNSO_5MajorE1ELSQ_1ELNSO_7ScaleInE1ELSR_1EEEEEENS4_6LayoutINS5_IJNSA_ILi2EEESB_SB_EEENS5_IJSB_NSA_ILi0EEESX_EEEEENS5_IJNS4_10UnderscoreES10_S10_EEEEENS4_13SM90_TMA_LOADENS4_14ComposedLayoutINS4_7SwizzleILi3ELi4ELi3EEENS4_18smem_ptr_flag_bitsILi16EEENSU_INS5_IJNSA_ILi64EEENSA_ILi8EEEEEENS5_IJSB_S19_EEEEEEEvNS4_8identityES13_S1E_vS1F_EENS_8epilogue10collective6detail29Sm90TmaWarpSpecializedAdapterINS1I_15DefaultEpilogueISJ_NS5_IJlSB_lEEES1M_NS1H_6thread17LinearCombinationISJ_Li1EffLNS1N_9ScaleType4KindE0ELNS_15FloatRoundStyleE2ESJ_EENS1_15EpilogueDefaultEEEEEvvEEEEvNT_6ParamsE --------------------------
	.section	.nv.shared._ZN7cutlass13device_kernelINS_4gemm6kernel13GemmUniversalIN4cute5tupleIJiiiiEEENS1_10collective13CollectiveMmaINS1_34MainloopSm90TmaGmmaWarpSpecializedILi9ENS5_IJNS4_1CILi1EEESB_SB_EEENS1_35KernelTmaWarpSpecializedCooperativeEEENS5_IJNSA_ILi256EEENSA_ILi128EEENSA_ILi32EEEEEENS_10bfloat16_tENS5_IJSB_llEEESJ_SK_NS4_8TiledMMAINS4_8MMA_AtomIJNS4_4SM904GMMA28MMA_64x128x16_F32BF16BF16_SSILNSO_5MajorE1ELSQ_1ELNSO_7ScaleInE1ELSR_1EEEEEENS4_6LayoutINS5_IJNSA_ILi2EEESB_SB_EEENS5_IJSB_NSA_ILi0EEESX_EEEEENS5_IJNS4_10UnderscoreES10_S10_EEEEENS4_13SM90_TMA_LOADENS4_14ComposedLayoutINS4_7SwizzleILi3ELi4ELi3EEENS4_18smem_ptr_flag_bitsILi16EEENSU_INS5_IJNSA_ILi64EEENSA_ILi8EEEEEENS5_IJSB_S19_EEEEEEEvNS4_8identityES13_S1E_vS1F_EENS_8epilogue10collective6detail29Sm90TmaWarpSpecializedAdapterINS1I_15DefaultEpilogueISJ_NS5_IJlSB_lEEES1M_NS1H_6thread17LinearCombinationISJ_Li1EffLNS1N_9ScaleType4KindE0ELNS_15FloatRoundStyleE2ESJ_EENS1_15EpilogueDefaultEEEEEvvEEEEvNT_6ParamsE,"aw",@nobits
	.sectionflags	@""
	.align	16
	.zero		1024


//--------------------- .nv.shared.reserved.0     --------------------------
	.section	.nv.shared.reserved.0,"aw",@nobits
	.weak		__nv_reservedSMEM_offset_0_alias
	.size		__nv_reservedSMEM_offset_0_alias, 0, 0
	.other		__nv_reservedSMEM_offset_0_alias,@"STO_CUDA_RESERVED_SHARED STV_DEFAULT"
__nv_reservedSMEM_offset_0_alias:
	.zero		0


//--------------------- .nv.global                --------------------------
	.section	.nv.global,"aw",@nobits
.nv.global:
	.type		_ZN40_INTERNAL_6c630e1d_4_k_cu_bba37145_166904cute1_E,@object
	.size		_ZN40_INTERNAL_6c630e1d_4_k_cu_bba37145_166904cute1_E,(_ZN40_INTERNAL_6c630e1d_4_k_cu_bba37145_166904cuda3std3__45__cpo6cbeginE - _ZN40_INTERNAL_6c630e1d_4_k_cu_bba37145_166904cute1_E)
_ZN40_INTERNAL_6c630e1d_4_k_cu_bba37145_166904cute1_E:
	.zero		1
	.type		_ZN40_INTERNAL_6c630e1d_4_k_cu_bba37145_166904cuda3std3__45__cpo6cbeginE,@object
	.size		_ZN40_INTERNAL_6c630e1d_4_k_cu_bba37145_166904cuda3std3__45__cpo6cbeginE,(_ZN40_INTERNAL_6c630e1d_4_k_cu_bba37145_166904cuda3std3__48in_placeE - _ZN40_INTERNAL_6c630e1d_4_k_cu_bba37145_166904cuda3std3__45__cpo6cbeginE)
_ZN40_INTERNAL_6c630e1d_4_k_cu_bba37145_166904cuda3std3__45__cpo6cbeginE:
	.zero		1
	.type		_ZN40_INTERNAL_6c630e1d_4_k_cu_bba37145_166904cuda3std3__48in_placeE,@object
	.size		_ZN40_INTERNAL_6c630e1d_4_k_cu_bba37145_166904cuda3std3__48in_placeE,(_ZN40_INTERNAL_6c630e1d_4_k_cu_bba37145_166904cuda3std6ranges3__45__cpo9iter_moveE - _ZN40_INTERNAL_6c630e1d_4_k_cu_bba37145_166904cuda3std3__48in_placeE)
_ZN40_INTERNAL_6c630e1d_4_k_cu_bba37145_166904cuda3std3__48in_placeE:
	.zero		1
	.type		_ZN40_INTERNAL_6c630e1d_4_k_cu_bba37145_166904cuda3std6ranges3__45__cpo9iter_moveE,@object
	.size		_ZN40_INTERNAL_6c630e1d_4_k_cu_bba37145_166904cuda3std6ranges3__45__cpo9iter_moveE,(_ZN40_INTERNAL_6c630e1d_4_k_cu_bba37145_166904cuda3std3__45__cpo5beginE - _ZN40_INTERNAL_6c630e1d_4_k_cu_bba37145_166904cuda3std6ranges3__45__cpo9iter_moveE)
_ZN40_INTERNAL_6c630e1d_4_k_cu_bba37145_166904cuda3std6ranges3__45__cpo9iter_moveE:
	.zero		1
	.type		_ZN40_INTERNAL_6c630e1d_4_k_cu_bba37145_166904cuda3std3__45__cpo5beginE,@object
	.size		_ZN40_INTERNAL_6c630e1d_4_k_cu_bba37145_166904cuda3std3__45__cpo5beginE,(_ZN40_INTERNAL_6c630e1d_4_k_cu_bba37145_166904cuda3std3__442_GLOBAL__N__6c630e1d_4_k_cu_bba37145_166906ignoreE - _ZN40_INTERNAL_6c630e1d_4_k_cu_bba37145_166904cuda3std3__45__cpo5beginE)
_ZN40_INTERNAL_6c630e1d_4_k_cu_bba37145_166904cuda3std3__45__cpo5beginE:
	.zero		1
	.type		_ZN40_INTERNAL_6c630e1d_4_k_cu_bba37145_166904cuda3std3__442_GLOBAL__N__6c630e1d_4_k_cu_bba37145_166906ignoreE,@object
	.size		_ZN40_INTERNAL_6c630e1d_4_k_cu_bba37145_166904cuda3std3__442_GLOBAL__N__6c630e1d_4_k_cu_bba37145_166906ignoreE,(_ZN40_INTERNAL_6c630e1d_4_k_cu_bba37145_166904cute7productE - _ZN40_INTERNAL_6c630e1d_4_k_cu_bba37145_166904cuda3std3__442_GLOBAL__N__6c630e1d_4_k_cu_bba37145_166906ignoreE)
_ZN40_INTERNAL_6c630e1d_4_k_cu_bba37145_166904cuda3std3__442_GLOBAL__N__6c630e1d_4_k_cu_bba37145_166906ignoreE:
	.zero		1
	.type		_ZN40_INTERNAL_6c630e1d_4_k_cu_bba37145_166904cute7productE,@object
	.size		_ZN40_INTERNAL_6c630e1d_4_k_cu_bba37145_166904cute7productE,(_ZN40_INTERNAL_6c630e1d_4_k_cu_bba37145_166904cuda3std3__45__cpo3endE - _ZN40_INTERNAL_6c630e1d_4_k_cu_bba37145_166904cute7productE)
_ZN40_INTERNAL_6c630e1d_4_k_cu_bba37145_166904cute7productE:
	.zero		1
	.type		_ZN40_INTERNAL_6c630e1d_4_k_cu_bba37145_166904cuda3std3__45__cpo3endE,@object
	.size		_ZN40_INTERNAL_6c630e1d_4_k_cu_bba37145_166904cuda3std3__45__cpo3endE,(_ZN40_INTERNAL_6c630e1d_4_k_cu_bba37145_166904cuda3std3__419piecewise_constructE - _ZN40_INTERNAL_6c630e1d_4_k_cu_bba37145_166904cuda3std3__45__cpo3endE)
_ZN40_INTERNAL_6c630e1d_4_k_cu_bba37145_166904cuda3std3__45__cpo3endE:
	.zero		1
	.type		_ZN40_INTERNAL_6c630e1d_4_k_cu_bba37145_166904cuda3std3__419piecewise_constructE,@object
	.size		_ZN40_INTERNAL_6c630e1d_4_k_cu_bba37145_166904cuda3std3__419piecewise_constructE,(_ZN40_INTERNAL_6c630e1d_4_k_cu_bba37145_166904cuda3std3__45__cpo4cendE - _ZN40_INTERNAL_6c630e1d_4_k_cu_bba37145_166904cuda3std3__419piecewise_constructE)
_ZN40_INTERNAL_6c630e1d_4_k_cu_bba37145_166904cuda3std3__419piecewise_constructE:
	.zero		1
	.type		_ZN40_INTERNAL_6c630e1d_4_k_cu_bba37145_166904cuda3std3__45__cpo4cendE,@object
	.size		_ZN40_INTERNAL_6c630e1d_4_k_cu_bba37145_166904cuda3std3__45__cpo4cendE,(_ZN40_INTERNAL_6c630e1d_4_k_cu_bba37145_166904cuda3std6ranges3__45__cpo4swapE - _ZN40_INTERNAL_6c630e1d_4_k_cu_bba37145_166904cuda3std3__45__cpo4cendE)
_ZN40_INTERNAL_6c630e1d_4_k_cu_bba37145_166904cuda3std3__45__cpo4cendE:
	.zero		1
	.type		_ZN40_INTERNAL_6c630e1d_4_k_cu_bba37145_166904cuda3std6ranges3__45__cpo4swapE,@object
	.size		_ZN40_INTERNAL_6c630e1d_4_k_cu_bba37145_166904cuda3std6ranges3__45__cpo4swapE,(.L_8 - _ZN40_INTERNAL_6c630e1d_4_k_cu_bba37145_166904cuda3std6ranges3__45__cpo4swapE)
_ZN40_INTERNAL_6c630e1d_4_k_cu_bba37145_166904cuda3std6ranges3__45__cpo4swapE:
	.zero		1
.L_8:


//--------------------- .nv.constant0._ZN7cutlass13device_kernelINS_4gemm6kernel13GemmUniversalIN4cute5tupleIJiiiiEEENS1_10collective13CollectiveMmaINS1_34MainloopSm90TmaGmmaWarpSpecializedILi9ENS5_IJNS4_1CILi1EEESB_SB_EEENS1_35KernelTmaWarpSpecializedCooperativeEEENS5_IJNSA_ILi256EEENSA_ILi128EEENSA_ILi32EEEEEENS_10bfloat16_tENS5_IJSB_llEEESJ_SK_NS4_8TiledMMAINS4_8MMA_AtomIJNS4_4SM904GMMA28MMA_64x128x16_F32BF16BF16_SSILNSO_5MajorE1ELSQ_1ELNSO_7ScaleInE1ELSR_1EEEEEENS4_6LayoutINS5_IJNSA_ILi2EEESB_SB_EEENS5_IJSB_NSA_ILi0EEESX_EEEEENS5_IJNS4_10UnderscoreES10_S10_EEEEENS4_13SM90_TMA_LOADENS4_14ComposedLayoutINS4_7SwizzleILi3ELi4ELi3EEENS4_18smem_ptr_flag_bitsILi16EEENSU_INS5_IJNSA_ILi64EEENSA_ILi8EEEEEENS5_IJSB_S19_EEEEEEEvNS4_8identityES13_S1E_vS1F_EENS_8epilogue10collective6detail29Sm90TmaWarpSpecializedAdapterINS1I_15DefaultEpilogueISJ_NS5_IJlSB_lEEES1M_NS1H_6thread17LinearCombinationISJ_Li1EffLNS1N_9ScaleType4KindE0ELNS_15FloatRoundStyleE2ESJ_EENS1_15EpilogueDefaultEEEEEvvEEEEvNT_6ParamsE --------------------------
	.section	.nv.constant0._ZN7cutlass13device_kernelINS_4gemm6kernel13GemmUniversalIN4cute5tupleIJiiiiEEENS1_10collective13CollectiveMmaINS1_34MainloopSm90TmaGmmaWarpSpecializedILi9ENS5_IJNS4_1CILi1EEESB_SB_EEENS1_35KernelTmaWarpSpecializedCooperativeEEENS5_IJNSA_ILi256EEENSA_ILi128EEENSA_ILi32EEEEEENS_10bfloat16_tENS5_IJSB_llEEESJ_SK_NS4_8TiledMMAINS4_8MMA_AtomIJNS4_4SM904GMMA28MMA_64x128x16_F32BF16BF16_SSILNSO_5MajorE1ELSQ_1ELNSO_7ScaleInE1ELSR_1EEEEEENS4_6LayoutINS5_IJNSA_ILi2EEESB_SB_EEENS5_IJSB_NSA_ILi0EEESX_EEEEENS5_IJNS4_10UnderscoreES10_S10_EEEEENS4_13SM90_TMA_LOADENS4_14ComposedLayoutINS4_7SwizzleILi3ELi4ELi3EEENS4_18smem_ptr_flag_bitsILi16EEENSU_INS5_IJNSA_ILi64EEENSA_ILi8EEEEEENS5_IJSB_S19_EEEEEEEvNS4_8identityES13_S1E_vS1F_EENS_8epilogue10collective6detail29Sm90TmaWarpSpecializedAdapterINS1I_15DefaultEpilogueISJ_NS5_IJlSB_lEEES1M_NS1H_6thread17LinearCombinationISJ_Li1EffLNS1N_9ScaleType4KindE0ELNS_15FloatRoundStyleE2ESJ_EENS1_15EpilogueDefaultEEEEEvvEEEEvNT_6ParamsE,"a",@progbits
	.sectionflags	@""
	.align	4
.nv.constant0._ZN7cutlass13device_kernelINS_4gemm6kernel13GemmUniversalIN4cute5tupleIJiiiiEEENS1_10collective13CollectiveMmaINS1_34MainloopSm90TmaGmmaWarpSpecializedILi9ENS5_IJNS4_1CILi1EEESB_SB_EEENS1_35KernelTmaWarpSpecializedCooperativeEEENS5_IJNSA_ILi256EEENSA_ILi128EEENSA_ILi32EEEEEENS_10bfloat16_tENS5_IJSB_llEEESJ_SK_NS4_8TiledMMAINS4_8MMA_AtomIJNS4_4SM904GMMA28MMA_64x128x16_F32BF16BF16_SSILNSO_5MajorE1ELSQ_1ELNSO_7ScaleInE1ELSR_1EEEEEENS4_6LayoutINS5_IJNSA_ILi2EEESB_SB_EEENS5_IJSB_NSA_ILi0EEESX_EEEEENS5_IJNS4_10UnderscoreES10_S10_EEEEENS4_13SM90_TMA_LOADENS4_14ComposedLayoutINS4_7SwizzleILi3ELi4ELi3EEENS4_18smem_ptr_flag_bitsILi16EEENSU_INS5_IJNSA_ILi64EEENSA_ILi8EEEEEENS5_IJSB_S19_EEEEEEEvNS4_8identityES13_S1E_vS1F_EENS_8epilogue10collective6detail29Sm90TmaWarpSpecializedAdapterINS1I_15DefaultEpilogueISJ_NS5_IJlSB_lEEES1M_NS1H_6thread17LinearCombinationISJ_Li1EffLNS1N_9ScaleType4KindE0ELNS_15FloatRoundStyleE2ESJ_EENS1_15EpilogueDefaultEEEEEvvEEEEvNT_6ParamsE:
	.zero		1664


//--------------------- SYMBOLS --------------------------

	.type		.nv.reservedSmem.offset0,@object
	.size		.nv.reservedSmem.offset0,0x4
	.type		__assertfail,@function
